//
// Generated by NVIDIA NVVM Compiler
//
// Compiler Build ID: CL-36424714
// Cuda compilation tools, release 13.0, V13.0.88
// Based on NVVM 20.0.0
//

.version 9.0
.target sm_100
.address_size 64

	// .globl	_Z13sha256_kernelPjm
.const .align 4 .b8 K[256] = {152, 47, 138, 66, 145, 68, 55, 113, 207, 251, 192, 181, 165, 219, 181, 233, 91, 194, 86, 57, 241, 17, 241, 89, 164, 130, 63, 146, 213, 94, 28, 171, 152, 170, 7, 216, 1, 91, 131, 18, 190, 133, 49, 36, 195, 125, 12, 85, 116, 93, 190, 114, 254, 177, 222, 128, 167, 6, 220, 155, 116, 241, 155, 193, 193, 105, 155, 228, 134, 71, 190, 239, 198, 157, 193, 15, 204, 161, 12, 36, 111, 44, 233, 45, 170, 132, 116, 74, 220, 169, 176, 92, 218, 136, 249, 118, 82, 81, 62, 152, 109, 198, 49, 168, 200, 39, 3, 176, 199, 127, 89, 191, 243, 11, 224, 198, 71, 145, 167, 213, 81, 99, 202, 6, 103, 41, 41, 20, 133, 10, 183, 39, 56, 33, 27, 46, 252, 109, 44, 77, 19, 13, 56, 83, 84, 115, 10, 101, 187, 10, 106, 118, 46, 201, 194, 129, 133, 44, 114, 146, 161, 232, 191, 162, 75, 102, 26, 168, 112, 139, 75, 194, 163, 81, 108, 199, 25, 232, 146, 209, 36, 6, 153, 214, 133, 53, 14, 244, 112, 160, 106, 16, 22, 193, 164, 25, 8, 108, 55, 30, 76, 119, 72, 39, 181, 188, 176, 52, 179, 12, 28, 57, 74, 170, 216, 78, 79, 202, 156, 91, 243, 111, 46, 104, 238, 130, 143, 116, 111, 99, 165, 120, 20, 120, 200, 132, 8, 2, 199, 140, 250, 255, 190, 144, 235, 108, 80, 164, 247, 163, 249, 190, 242, 120, 113, 198};
.const .align 1 .b8 constant_input[64];

.visible .entry _Z13sha256_kernelPjm(
	.param .u64 .ptr .align 1 _Z13sha256_kernelPjm_param_0,
	.param .u64 _Z13sha256_kernelPjm_param_1
)
{
	.reg .pred 	%p<2>;
	.reg .b16 	%rs<17>;
	.reg .b32 	%r<2425>;
	.reg .b64 	%rd<8>;

	ld.param.u64 	%rd2, [_Z13sha256_kernelPjm_param_1];
	mov.u32 	%r1, %ctaid.x;
	mov.u32 	%r2, %ntid.x;
	mov.u32 	%r3, %tid.x;
	mad.lo.s32 	%r4, %r1, %r2, %r3;
	cvt.s64.s32 	%rd3, %r4;
	setp.le.u64 	%p1, %rd2, %rd3;
	@%p1 bra 	$L__BB0_2;
	ld.param.u64 	%rd7, [_Z13sha256_kernelPjm_param_0];
	cvta.to.global.u64 	%rd4, %rd7;
	ld.const.u8 	%r5, [constant_input];
	shl.b32 	%r6, %r5, 24;
	ld.const.u8 	%r7, [constant_input+1];
	shl.b32 	%r8, %r7, 16;
	or.b32  	%r9, %r8, %r6;
	ld.const.u8 	%rs1, [constant_input+2];
	mul.wide.u16 	%r10, %rs1, 256;
	or.b32  	%r11, %r9, %r10;
	ld.const.u8 	%r12, [constant_input+3];
	or.b32  	%r13, %r11, %r12;
	ld.const.u8 	%r14, [constant_input+4];
	shl.b32 	%r15, %r14, 24;
	ld.const.u8 	%r16, [constant_input+5];
	shl.b32 	%r17, %r16, 16;
	or.b32  	%r18, %r17, %r15;
	ld.const.u8 	%rs2, [constant_input+6];
	mul.wide.u16 	%r19, %rs2, 256;
	or.b32  	%r20, %r18, %r19;
	ld.const.u8 	%r21, [constant_input+7];
	or.b32  	%r22, %r20, %r21;
	ld.const.u8 	%r23, [constant_input+8];
	shl.b32 	%r24, %r23, 24;
	ld.const.u8 	%r25, [constant_input+9];
	shl.b32 	%r26, %r25, 16;
	or.b32  	%r27, %r26, %r24;
	ld.const.u8 	%rs3, [constant_input+10];
	mul.wide.u16 	%r28, %rs3, 256;
	or.b32  	%r29, %r27, %r28;
	ld.const.u8 	%r30, [constant_input+11];
	or.b32  	%r31, %r29, %r30;
	ld.const.u8 	%r32, [constant_input+12];
	shl.b32 	%r33, %r32, 24;
	ld.const.u8 	%r34, [constant_input+13];
	shl.b32 	%r35, %r34, 16;
	or.b32  	%r36, %r35, %r33;
	ld.const.u8 	%rs4, [constant_input+14];
	mul.wide.u16 	%r37, %rs4, 256;
	or.b32  	%r38, %r36, %r37;
	ld.const.u8 	%r39, [constant_input+15];
	or.b32  	%r40, %r38, %r39;
	ld.const.u8 	%r41, [constant_input+16];
	shl.b32 	%r42, %r41, 24;
	ld.const.u8 	%r43, [constant_input+17];
	shl.b32 	%r44, %r43, 16;
	or.b32  	%r45, %r44, %r42;
	ld.const.u8 	%rs5, [constant_input+18];
	mul.wide.u16 	%r46, %rs5, 256;
	or.b32  	%r47, %r45, %r46;
	ld.const.u8 	%r48, [constant_input+19];
	or.b32  	%r49, %r47, %r48;
	ld.const.u8 	%r50, [constant_input+20];
	shl.b32 	%r51, %r50, 24;
	ld.const.u8 	%r52, [constant_input+21];
	shl.b32 	%r53, %r52, 16;
	or.b32  	%r54, %r53, %r51;
	ld.const.u8 	%rs6, [constant_input+22];
	mul.wide.u16 	%r55, %rs6, 256;
	or.b32  	%r56, %r54, %r55;
	ld.const.u8 	%r57, [constant_input+23];
	or.b32  	%r58, %r56, %r57;
	ld.const.u8 	%r59, [constant_input+24];
	shl.b32 	%r60, %r59, 24;
	ld.const.u8 	%r61, [constant_input+25];
	shl.b32 	%r62, %r61, 16;
	or.b32  	%r63, %r62, %r60;
	ld.const.u8 	%rs7, [constant_input+26];
	mul.wide.u16 	%r64, %rs7, 256;
	or.b32  	%r65, %r63, %r64;
	ld.const.u8 	%r66, [constant_input+27];
	or.b32  	%r67, %r65, %r66;
	ld.const.u8 	%r68, [constant_input+28];
	shl.b32 	%r69, %r68, 24;
	ld.const.u8 	%r70, [constant_input+29];
	shl.b32 	%r71, %r70, 16;
	or.b32  	%r72, %r71, %r69;
	ld.const.u8 	%rs8, [constant_input+30];
	mul.wide.u16 	%r73, %rs8, 256;
	or.b32  	%r74, %r72, %r73;
	ld.const.u8 	%r75, [constant_input+31];
	or.b32  	%r76, %r74, %r75;
	ld.const.u8 	%r77, [constant_input+32];
	shl.b32 	%r78, %r77, 24;
	ld.const.u8 	%r79, [constant_input+33];
	shl.b32 	%r80, %r79, 16;
	or.b32  	%r81, %r80, %r78;
	ld.const.u8 	%rs9, [constant_input+34];
	mul.wide.u16 	%r82, %rs9, 256;
	or.b32  	%r83, %r81, %r82;
	ld.const.u8 	%r84, [constant_input+35];
	or.b32  	%r85, %r83, %r84;
	ld.const.u8 	%r86, [constant_input+36];
	shl.b32 	%r87, %r86, 24;
	ld.const.u8 	%r88, [constant_input+37];
	shl.b32 	%r89, %r88, 16;
	or.b32  	%r90, %r89, %r87;
	ld.const.u8 	%rs10, [constant_input+38];
	mul.wide.u16 	%r91, %rs10, 256;
	or.b32  	%r92, %r90, %r91;
	ld.const.u8 	%r93, [constant_input+39];
	or.b32  	%r94, %r92, %r93;
	ld.const.u8 	%r95, [constant_input+40];
	shl.b32 	%r96, %r95, 24;
	ld.const.u8 	%r97, [constant_input+41];
	shl.b32 	%r98, %r97, 16;
	or.b32  	%r99, %r98, %r96;
	ld.const.u8 	%rs11, [constant_input+42];
	mul.wide.u16 	%r100, %rs11, 256;
	or.b32  	%r101, %r99, %r100;
	ld.const.u8 	%r102, [constant_input+43];
	or.b32  	%r103, %r101, %r102;
	ld.const.u8 	%r104, [constant_input+44];
	shl.b32 	%r105, %r104, 24;
	ld.const.u8 	%r106, [constant_input+45];
	shl.b32 	%r107, %r106, 16;
	or.b32  	%r108, %r107, %r105;
	ld.const.u8 	%rs12, [constant_input+46];
	mul.wide.u16 	%r109, %rs12, 256;
	or.b32  	%r110, %r108, %r109;
	ld.const.u8 	%r111, [constant_input+47];
	or.b32  	%r112, %r110, %r111;
	ld.const.u8 	%r113, [constant_input+48];
	shl.b32 	%r114, %r113, 24;
	ld.const.u8 	%r115, [constant_input+49];
	shl.b32 	%r116, %r115, 16;
	or.b32  	%r117, %r116, %r114;
	ld.const.u8 	%rs13, [constant_input+50];
	mul.wide.u16 	%r118, %rs13, 256;
	or.b32  	%r119, %r117, %r118;
	ld.const.u8 	%r120, [constant_input+51];
	or.b32  	%r121, %r119, %r120;
	ld.const.u8 	%r122, [constant_input+52];
	shl.b32 	%r123, %r122, 24;
	ld.const.u8 	%r124, [constant_input+53];
	shl.b32 	%r125, %r124, 16;
	or.b32  	%r126, %r125, %r123;
	ld.const.u8 	%rs14, [constant_input+54];
	mul.wide.u16 	%r127, %rs14, 256;
	or.b32  	%r128, %r126, %r127;
	ld.const.u8 	%r129, [constant_input+55];
	or.b32  	%r130, %r128, %r129;
	ld.const.u8 	%r131, [constant_input+56];
	shl.b32 	%r132, %r131, 24;
	ld.const.u8 	%r133, [constant_input+57];
	shl.b32 	%r134, %r133, 16;
	or.b32  	%r135, %r134, %r132;
	ld.const.u8 	%rs15, [constant_input+58];
	mul.wide.u16 	%r136, %rs15, 256;
	or.b32  	%r137, %r135, %r136;
	ld.const.u8 	%r138, [constant_input+59];
	or.b32  	%r139, %r137, %r138;
	ld.const.u8 	%r140, [constant_input+60];
	shl.b32 	%r141, %r140, 24;
	ld.const.u8 	%r142, [constant_input+61];
	shl.b32 	%r143, %r142, 16;
	or.b32  	%r144, %r143, %r141;
	ld.const.u8 	%rs16, [constant_input+62];
	mul.wide.u16 	%r145, %rs16, 256;
	or.b32  	%r146, %r144, %r145;
	ld.const.u8 	%r147, [constant_input+63];
	or.b32  	%r148, %r146, %r147;
	shf.l.wrap.b32 	%r149, %r137, %r139, 15;
	shf.l.wrap.b32 	%r150, %r137, %r139, 13;
	xor.b32  	%r151, %r149, %r150;
	shr.u32 	%r152, %r137, 10;
	xor.b32  	%r153, %r151, %r152;
	add.s32 	%r154, %r153, %r94;
	shf.l.wrap.b32 	%r155, %r22, %r22, 25;
	shf.l.wrap.b32 	%r156, %r20, %r22, 14;
	xor.b32  	%r157, %r155, %r156;
	shr.u32 	%r158, %r22, 3;
	xor.b32  	%r159, %r157, %r158;
	add.s32 	%r160, %r154, %r13;
	add.s32 	%r161, %r160, %r159;
	shf.l.wrap.b32 	%r162, %r146, %r148, 15;
	shf.l.wrap.b32 	%r163, %r146, %r148, 13;
	xor.b32  	%r164, %r162, %r163;
	shr.u32 	%r165, %r146, 10;
	xor.b32  	%r166, %r164, %r165;
	add.s32 	%r167, %r166, %r103;
	shf.l.wrap.b32 	%r168, %r31, %r31, 25;
	shf.l.wrap.b32 	%r169, %r29, %r31, 14;
	xor.b32  	%r170, %r168, %r169;
	shr.u32 	%r171, %r31, 3;
	xor.b32  	%r172, %r170, %r171;
	add.s32 	%r173, %r167, %r22;
	add.s32 	%r174, %r173, %r172;
	shf.l.wrap.b32 	%r175, %r161, %r161, 15;
	shf.l.wrap.b32 	%r176, %r161, %r161, 13;
	xor.b32  	%r177, %r175, %r176;
	shr.u32 	%r178, %r161, 10;
	xor.b32  	%r179, %r177, %r178;
	add.s32 	%r180, %r179, %r112;
	shf.l.wrap.b32 	%r181, %r40, %r40, 25;
	shf.l.wrap.b32 	%r182, %r38, %r40, 14;
	xor.b32  	%r183, %r181, %r182;
	shr.u32 	%r184, %r40, 3;
	xor.b32  	%r185, %r183, %r184;
	add.s32 	%r186, %r180, %r31;
	add.s32 	%r187, %r186, %r185;
	shf.l.wrap.b32 	%r188, %r174, %r174, 15;
	shf.l.wrap.b32 	%r189, %r174, %r174, 13;
	xor.b32  	%r190, %r188, %r189;
	shr.u32 	%r191, %r174, 10;
	xor.b32  	%r192, %r190, %r191;
	add.s32 	%r193, %r192, %r121;
	shf.l.wrap.b32 	%r194, %r49, %r49, 25;
	shf.l.wrap.b32 	%r195, %r47, %r49, 14;
	xor.b32  	%r196, %r194, %r195;
	shr.u32 	%r197, %r49, 3;
	xor.b32  	%r198, %r196, %r197;
	add.s32 	%r199, %r193, %r40;
	add.s32 	%r200, %r199, %r198;
	shf.l.wrap.b32 	%r201, %r187, %r187, 15;
	shf.l.wrap.b32 	%r202, %r187, %r187, 13;
	xor.b32  	%r203, %r201, %r202;
	shr.u32 	%r204, %r187, 10;
	xor.b32  	%r205, %r203, %r204;
	add.s32 	%r206, %r205, %r130;
	shf.l.wrap.b32 	%r207, %r58, %r58, 25;
	shf.l.wrap.b32 	%r208, %r56, %r58, 14;
	xor.b32  	%r209, %r207, %r208;
	shr.u32 	%r210, %r58, 3;
	xor.b32  	%r211, %r209, %r210;
	add.s32 	%r212, %r206, %r49;
	add.s32 	%r213, %r212, %r211;
	shf.l.wrap.b32 	%r214, %r200, %r200, 15;
	shf.l.wrap.b32 	%r215, %r200, %r200, 13;
	xor.b32  	%r216, %r214, %r215;
	shr.u32 	%r217, %r200, 10;
	xor.b32  	%r218, %r216, %r217;
	add.s32 	%r219, %r218, %r139;
	shf.l.wrap.b32 	%r220, %r67, %r67, 25;
	shf.l.wrap.b32 	%r221, %r65, %r67, 14;
	xor.b32  	%r222, %r220, %r221;
	shr.u32 	%r223, %r67, 3;
	xor.b32  	%r224, %r222, %r223;
	add.s32 	%r225, %r219, %r58;
	add.s32 	%r226, %r225, %r224;
	shf.l.wrap.b32 	%r227, %r213, %r213, 15;
	shf.l.wrap.b32 	%r228, %r213, %r213, 13;
	xor.b32  	%r229, %r227, %r228;
	shr.u32 	%r230, %r213, 10;
	xor.b32  	%r231, %r229, %r230;
	add.s32 	%r232, %r231, %r148;
	shf.l.wrap.b32 	%r233, %r76, %r76, 25;
	shf.l.wrap.b32 	%r234, %r74, %r76, 14;
	xor.b32  	%r235, %r233, %r234;
	shr.u32 	%r236, %r76, 3;
	xor.b32  	%r237, %r235, %r236;
	add.s32 	%r238, %r232, %r67;
	add.s32 	%r239, %r238, %r237;
	shf.l.wrap.b32 	%r240, %r226, %r226, 15;
	shf.l.wrap.b32 	%r241, %r226, %r226, 13;
	xor.b32  	%r242, %r240, %r241;
	shr.u32 	%r243, %r226, 10;
	xor.b32  	%r244, %r242, %r243;
	add.s32 	%r245, %r244, %r161;
	shf.l.wrap.b32 	%r246, %r85, %r85, 25;
	shf.l.wrap.b32 	%r247, %r83, %r85, 14;
	xor.b32  	%r248, %r246, %r247;
	shr.u32 	%r249, %r85, 3;
	xor.b32  	%r250, %r248, %r249;
	add.s32 	%r251, %r245, %r76;
	add.s32 	%r252, %r251, %r250;
	shf.l.wrap.b32 	%r253, %r239, %r239, 15;
	shf.l.wrap.b32 	%r254, %r239, %r239, 13;
	xor.b32  	%r255, %r253, %r254;
	shr.u32 	%r256, %r239, 10;
	xor.b32  	%r257, %r255, %r256;
	add.s32 	%r258, %r257, %r174;
	shf.l.wrap.b32 	%r259, %r94, %r94, 25;
	shf.l.wrap.b32 	%r260, %r92, %r94, 14;
	xor.b32  	%r261, %r259, %r260;
	shr.u32 	%r262, %r94, 3;
	xor.b32  	%r263, %r261, %r262;
	add.s32 	%r264, %r258, %r85;
	add.s32 	%r265, %r264, %r263;
	shf.l.wrap.b32 	%r266, %r252, %r252, 15;
	shf.l.wrap.b32 	%r267, %r252, %r252, 13;
	xor.b32  	%r268, %r266, %r267;
	shr.u32 	%r269, %r252, 10;
	xor.b32  	%r270, %r268, %r269;
	add.s32 	%r271, %r270, %r187;
	shf.l.wrap.b32 	%r272, %r103, %r103, 25;
	shf.l.wrap.b32 	%r273, %r101, %r103, 14;
	xor.b32  	%r274, %r272, %r273;
	shr.u32 	%r275, %r103, 3;
	xor.b32  	%r276, %r274, %r275;
	add.s32 	%r277, %r271, %r94;
	add.s32 	%r278, %r277, %r276;
	shf.l.wrap.b32 	%r279, %r265, %r265, 15;
	shf.l.wrap.b32 	%r280, %r265, %r265, 13;
	xor.b32  	%r281, %r279, %r280;
	shr.u32 	%r282, %r265, 10;
	xor.b32  	%r283, %r281, %r282;
	add.s32 	%r284, %r283, %r200;
	shf.l.wrap.b32 	%r285, %r112, %r112, 25;
	shf.l.wrap.b32 	%r286, %r110, %r112, 14;
	xor.b32  	%r287, %r285, %r286;
	shr.u32 	%r288, %r112, 3;
	xor.b32  	%r289, %r287, %r288;
	add.s32 	%r290, %r284, %r103;
	add.s32 	%r291, %r290, %r289;
	shf.l.wrap.b32 	%r292, %r278, %r278, 15;
	shf.l.wrap.b32 	%r293, %r278, %r278, 13;
	xor.b32  	%r294, %r292, %r293;
	shr.u32 	%r295, %r278, 10;
	xor.b32  	%r296, %r294, %r295;
	add.s32 	%r297, %r296, %r213;
	shf.l.wrap.b32 	%r298, %r121, %r121, 25;
	shf.l.wrap.b32 	%r299, %r119, %r121, 14;
	xor.b32  	%r300, %r298, %r299;
	shr.u32 	%r301, %r121, 3;
	xor.b32  	%r302, %r300, %r301;
	add.s32 	%r303, %r297, %r112;
	add.s32 	%r304, %r303, %r302;
	shf.l.wrap.b32 	%r305, %r291, %r291, 15;
	shf.l.wrap.b32 	%r306, %r291, %r291, 13;
	xor.b32  	%r307, %r305, %r306;
	shr.u32 	%r308, %r291, 10;
	xor.b32  	%r309, %r307, %r308;
	add.s32 	%r310, %r309, %r226;
	shf.l.wrap.b32 	%r311, %r130, %r130, 25;
	shf.l.wrap.b32 	%r312, %r128, %r130, 14;
	xor.b32  	%r313, %r311, %r312;
	shr.u32 	%r314, %r130, 3;
	xor.b32  	%r315, %r313, %r314;
	add.s32 	%r316, %r310, %r121;
	add.s32 	%r317, %r316, %r315;
	shf.l.wrap.b32 	%r318, %r304, %r304, 15;
	shf.l.wrap.b32 	%r319, %r304, %r304, 13;
	xor.b32  	%r320, %r318, %r319;
	shr.u32 	%r321, %r304, 10;
	xor.b32  	%r322, %r320, %r321;
	add.s32 	%r323, %r322, %r239;
	shf.l.wrap.b32 	%r324, %r139, %r139, 25;
	shf.l.wrap.b32 	%r325, %r137, %r139, 14;
	xor.b32  	%r326, %r324, %r325;
	shr.u32 	%r327, %r139, 3;
	xor.b32  	%r328, %r326, %r327;
	add.s32 	%r329, %r323, %r130;
	add.s32 	%r330, %r329, %r328;
	shf.l.wrap.b32 	%r331, %r317, %r317, 15;
	shf.l.wrap.b32 	%r332, %r317, %r317, 13;
	xor.b32  	%r333, %r331, %r332;
	shr.u32 	%r334, %r317, 10;
	xor.b32  	%r335, %r333, %r334;
	add.s32 	%r336, %r335, %r252;
	shf.l.wrap.b32 	%r337, %r148, %r148, 25;
	shf.l.wrap.b32 	%r338, %r146, %r148, 14;
	xor.b32  	%r339, %r337, %r338;
	shr.u32 	%r340, %r148, 3;
	xor.b32  	%r341, %r339, %r340;
	add.s32 	%r342, %r336, %r139;
	add.s32 	%r343, %r342, %r341;
	shf.l.wrap.b32 	%r344, %r330, %r330, 15;
	shf.l.wrap.b32 	%r345, %r330, %r330, 13;
	xor.b32  	%r346, %r344, %r345;
	shr.u32 	%r347, %r330, 10;
	xor.b32  	%r348, %r346, %r347;
	add.s32 	%r349, %r348, %r265;
	shf.l.wrap.b32 	%r350, %r161, %r161, 25;
	shf.l.wrap.b32 	%r351, %r161, %r161, 14;
	xor.b32  	%r352, %r350, %r351;
	shr.u32 	%r353, %r161, 3;
	xor.b32  	%r354, %r352, %r353;
	add.s32 	%r355, %r349, %r148;
	add.s32 	%r356, %r355, %r354;
	shf.l.wrap.b32 	%r357, %r343, %r343, 15;
	shf.l.wrap.b32 	%r358, %r343, %r343, 13;
	xor.b32  	%r359, %r357, %r358;
	shr.u32 	%r360, %r343, 10;
	xor.b32  	%r361, %r359, %r360;
	add.s32 	%r362, %r361, %r278;
	shf.l.wrap.b32 	%r363, %r174, %r174, 25;
	shf.l.wrap.b32 	%r364, %r174, %r174, 14;
	xor.b32  	%r365, %r363, %r364;
	shr.u32 	%r366, %r174, 3;
	xor.b32  	%r367, %r365, %r366;
	add.s32 	%r368, %r362, %r161;
	add.s32 	%r369, %r368, %r367;
	shf.l.wrap.b32 	%r370, %r356, %r356, 15;
	shf.l.wrap.b32 	%r371, %r356, %r356, 13;
	xor.b32  	%r372, %r370, %r371;
	shr.u32 	%r373, %r356, 10;
	xor.b32  	%r374, %r372, %r373;
	add.s32 	%r375, %r374, %r291;
	shf.l.wrap.b32 	%r376, %r187, %r187, 25;
	shf.l.wrap.b32 	%r377, %r187, %r187, 14;
	xor.b32  	%r378, %r376, %r377;
	shr.u32 	%r379, %r187, 3;
	xor.b32  	%r380, %r378, %r379;
	add.s32 	%r381, %r375, %r174;
	add.s32 	%r382, %r381, %r380;
	shf.l.wrap.b32 	%r383, %r369, %r369, 15;
	shf.l.wrap.b32 	%r384, %r369, %r369, 13;
	xor.b32  	%r385, %r383, %r384;
	shr.u32 	%r386, %r369, 10;
	xor.b32  	%r387, %r385, %r386;
	add.s32 	%r388, %r387, %r304;
	shf.l.wrap.b32 	%r389, %r200, %r200, 25;
	shf.l.wrap.b32 	%r390, %r200, %r200, 14;
	xor.b32  	%r391, %r389, %r390;
	shr.u32 	%r392, %r200, 3;
	xor.b32  	%r393, %r391, %r392;
	add.s32 	%r394, %r388, %r187;
	add.s32 	%r395, %r394, %r393;
	shf.l.wrap.b32 	%r396, %r382, %r382, 15;
	shf.l.wrap.b32 	%r397, %r382, %r382, 13;
	xor.b32  	%r398, %r396, %r397;
	shr.u32 	%r399, %r382, 10;
	xor.b32  	%r400, %r398, %r399;
	add.s32 	%r401, %r400, %r317;
	shf.l.wrap.b32 	%r402, %r213, %r213, 25;
	shf.l.wrap.b32 	%r403, %r213, %r213, 14;
	xor.b32  	%r404, %r402, %r403;
	shr.u32 	%r405, %r213, 3;
	xor.b32  	%r406, %r404, %r405;
	add.s32 	%r407, %r401, %r200;
	add.s32 	%r408, %r407, %r406;
	shf.l.wrap.b32 	%r409, %r395, %r395, 15;
	shf.l.wrap.b32 	%r410, %r395, %r395, 13;
	xor.b32  	%r411, %r409, %r410;
	shr.u32 	%r412, %r395, 10;
	xor.b32  	%r413, %r411, %r412;
	add.s32 	%r414, %r413, %r330;
	shf.l.wrap.b32 	%r415, %r226, %r226, 25;
	shf.l.wrap.b32 	%r416, %r226, %r226, 14;
	xor.b32  	%r417, %r415, %r416;
	shr.u32 	%r418, %r226, 3;
	xor.b32  	%r419, %r417, %r418;
	add.s32 	%r420, %r414, %r213;
	add.s32 	%r421, %r420, %r419;
	shf.l.wrap.b32 	%r422, %r408, %r408, 15;
	shf.l.wrap.b32 	%r423, %r408, %r408, 13;
	xor.b32  	%r424, %r422, %r423;
	shr.u32 	%r425, %r408, 10;
	xor.b32  	%r426, %r424, %r425;
	add.s32 	%r427, %r426, %r343;
	shf.l.wrap.b32 	%r428, %r239, %r239, 25;
	shf.l.wrap.b32 	%r429, %r239, %r239, 14;
	xor.b32  	%r430, %r428, %r429;
	shr.u32 	%r431, %r239, 3;
	xor.b32  	%r432, %r430, %r431;
	add.s32 	%r433, %r427, %r226;
	add.s32 	%r434, %r433, %r432;
	shf.l.wrap.b32 	%r435, %r421, %r421, 15;
	shf.l.wrap.b32 	%r436, %r421, %r421, 13;
	xor.b32  	%r437, %r435, %r436;
	shr.u32 	%r438, %r421, 10;
	xor.b32  	%r439, %r437, %r438;
	add.s32 	%r440, %r439, %r356;
	shf.l.wrap.b32 	%r441, %r252, %r252, 25;
	shf.l.wrap.b32 	%r442, %r252, %r252, 14;
	xor.b32  	%r443, %r441, %r442;
	shr.u32 	%r444, %r252, 3;
	xor.b32  	%r445, %r443, %r444;
	add.s32 	%r446, %r440, %r239;
	add.s32 	%r447, %r446, %r445;
	shf.l.wrap.b32 	%r448, %r434, %r434, 15;
	shf.l.wrap.b32 	%r449, %r434, %r434, 13;
	xor.b32  	%r450, %r448, %r449;
	shr.u32 	%r451, %r434, 10;
	xor.b32  	%r452, %r450, %r451;
	add.s32 	%r453, %r452, %r369;
	shf.l.wrap.b32 	%r454, %r265, %r265, 25;
	shf.l.wrap.b32 	%r455, %r265, %r265, 14;
	xor.b32  	%r456, %r454, %r455;
	shr.u32 	%r457, %r265, 3;
	xor.b32  	%r458, %r456, %r457;
	add.s32 	%r459, %r453, %r252;
	add.s32 	%r460, %r459, %r458;
	shf.l.wrap.b32 	%r461, %r447, %r447, 15;
	shf.l.wrap.b32 	%r462, %r447, %r447, 13;
	xor.b32  	%r463, %r461, %r462;
	shr.u32 	%r464, %r447, 10;
	xor.b32  	%r465, %r463, %r464;
	add.s32 	%r466, %r465, %r382;
	shf.l.wrap.b32 	%r467, %r278, %r278, 25;
	shf.l.wrap.b32 	%r468, %r278, %r278, 14;
	xor.b32  	%r469, %r467, %r468;
	shr.u32 	%r470, %r278, 3;
	xor.b32  	%r471, %r469, %r470;
	add.s32 	%r472, %r466, %r265;
	add.s32 	%r473, %r472, %r471;
	shf.l.wrap.b32 	%r474, %r460, %r460, 15;
	shf.l.wrap.b32 	%r475, %r460, %r460, 13;
	xor.b32  	%r476, %r474, %r475;
	shr.u32 	%r477, %r460, 10;
	xor.b32  	%r478, %r476, %r477;
	add.s32 	%r479, %r478, %r395;
	shf.l.wrap.b32 	%r480, %r291, %r291, 25;
	shf.l.wrap.b32 	%r481, %r291, %r291, 14;
	xor.b32  	%r482, %r480, %r481;
	shr.u32 	%r483, %r291, 3;
	xor.b32  	%r484, %r482, %r483;
	add.s32 	%r485, %r479, %r278;
	add.s32 	%r486, %r485, %r484;
	shf.l.wrap.b32 	%r487, %r473, %r473, 15;
	shf.l.wrap.b32 	%r488, %r473, %r473, 13;
	xor.b32  	%r489, %r487, %r488;
	shr.u32 	%r490, %r473, 10;
	xor.b32  	%r491, %r489, %r490;
	add.s32 	%r492, %r491, %r408;
	shf.l.wrap.b32 	%r493, %r304, %r304, 25;
	shf.l.wrap.b32 	%r494, %r304, %r304, 14;
	xor.b32  	%r495, %r493, %r494;
	shr.u32 	%r496, %r304, 3;
	xor.b32  	%r497, %r495, %r496;
	add.s32 	%r498, %r492, %r291;
	add.s32 	%r499, %r498, %r497;
	shf.l.wrap.b32 	%r500, %r486, %r486, 15;
	shf.l.wrap.b32 	%r501, %r486, %r486, 13;
	xor.b32  	%r502, %r500, %r501;
	shr.u32 	%r503, %r486, 10;
	xor.b32  	%r504, %r502, %r503;
	add.s32 	%r505, %r504, %r421;
	shf.l.wrap.b32 	%r506, %r317, %r317, 25;
	shf.l.wrap.b32 	%r507, %r317, %r317, 14;
	xor.b32  	%r508, %r506, %r507;
	shr.u32 	%r509, %r317, 3;
	xor.b32  	%r510, %r508, %r509;
	add.s32 	%r511, %r505, %r304;
	add.s32 	%r512, %r511, %r510;
	shf.l.wrap.b32 	%r513, %r499, %r499, 15;
	shf.l.wrap.b32 	%r514, %r499, %r499, 13;
	xor.b32  	%r515, %r513, %r514;
	shr.u32 	%r516, %r499, 10;
	xor.b32  	%r517, %r515, %r516;
	add.s32 	%r518, %r517, %r434;
	shf.l.wrap.b32 	%r519, %r330, %r330, 25;
	shf.l.wrap.b32 	%r520, %r330, %r330, 14;
	xor.b32  	%r521, %r519, %r520;
	shr.u32 	%r522, %r330, 3;
	xor.b32  	%r523, %r521, %r522;
	add.s32 	%r524, %r518, %r317;
	add.s32 	%r525, %r524, %r523;
	shf.l.wrap.b32 	%r526, %r512, %r512, 15;
	shf.l.wrap.b32 	%r527, %r512, %r512, 13;
	xor.b32  	%r528, %r526, %r527;
	shr.u32 	%r529, %r512, 10;
	xor.b32  	%r530, %r528, %r529;
	add.s32 	%r531, %r530, %r447;
	shf.l.wrap.b32 	%r532, %r343, %r343, 25;
	shf.l.wrap.b32 	%r533, %r343, %r343, 14;
	xor.b32  	%r534, %r532, %r533;
	shr.u32 	%r535, %r343, 3;
	xor.b32  	%r536, %r534, %r535;
	add.s32 	%r537, %r531, %r330;
	add.s32 	%r538, %r537, %r536;
	shf.l.wrap.b32 	%r539, %r525, %r525, 15;
	shf.l.wrap.b32 	%r540, %r525, %r525, 13;
	xor.b32  	%r541, %r539, %r540;
	shr.u32 	%r542, %r525, 10;
	xor.b32  	%r543, %r541, %r542;
	add.s32 	%r544, %r543, %r460;
	shf.l.wrap.b32 	%r545, %r356, %r356, 25;
	shf.l.wrap.b32 	%r546, %r356, %r356, 14;
	xor.b32  	%r547, %r545, %r546;
	shr.u32 	%r548, %r356, 3;
	xor.b32  	%r549, %r547, %r548;
	add.s32 	%r550, %r544, %r343;
	add.s32 	%r551, %r550, %r549;
	shf.l.wrap.b32 	%r552, %r538, %r538, 15;
	shf.l.wrap.b32 	%r553, %r538, %r538, 13;
	xor.b32  	%r554, %r552, %r553;
	shr.u32 	%r555, %r538, 10;
	xor.b32  	%r556, %r554, %r555;
	add.s32 	%r557, %r556, %r473;
	shf.l.wrap.b32 	%r558, %r369, %r369, 25;
	shf.l.wrap.b32 	%r559, %r369, %r369, 14;
	xor.b32  	%r560, %r558, %r559;
	shr.u32 	%r561, %r369, 3;
	xor.b32  	%r562, %r560, %r561;
	add.s32 	%r563, %r557, %r356;
	add.s32 	%r564, %r563, %r562;
	shf.l.wrap.b32 	%r565, %r551, %r551, 15;
	shf.l.wrap.b32 	%r566, %r551, %r551, 13;
	xor.b32  	%r567, %r565, %r566;
	shr.u32 	%r568, %r551, 10;
	xor.b32  	%r569, %r567, %r568;
	add.s32 	%r570, %r569, %r486;
	shf.l.wrap.b32 	%r571, %r382, %r382, 25;
	shf.l.wrap.b32 	%r572, %r382, %r382, 14;
	xor.b32  	%r573, %r571, %r572;
	shr.u32 	%r574, %r382, 3;
	xor.b32  	%r575, %r573, %r574;
	add.s32 	%r576, %r570, %r369;
	add.s32 	%r577, %r576, %r575;
	shf.l.wrap.b32 	%r578, %r564, %r564, 15;
	shf.l.wrap.b32 	%r579, %r564, %r564, 13;
	xor.b32  	%r580, %r578, %r579;
	shr.u32 	%r581, %r564, 10;
	xor.b32  	%r582, %r580, %r581;
	add.s32 	%r583, %r582, %r499;
	shf.l.wrap.b32 	%r584, %r395, %r395, 25;
	shf.l.wrap.b32 	%r585, %r395, %r395, 14;
	xor.b32  	%r586, %r584, %r585;
	shr.u32 	%r587, %r395, 3;
	xor.b32  	%r588, %r586, %r587;
	add.s32 	%r589, %r583, %r382;
	add.s32 	%r590, %r589, %r588;
	shf.l.wrap.b32 	%r591, %r577, %r577, 15;
	shf.l.wrap.b32 	%r592, %r577, %r577, 13;
	xor.b32  	%r593, %r591, %r592;
	shr.u32 	%r594, %r577, 10;
	xor.b32  	%r595, %r593, %r594;
	add.s32 	%r596, %r595, %r512;
	shf.l.wrap.b32 	%r597, %r408, %r408, 25;
	shf.l.wrap.b32 	%r598, %r408, %r408, 14;
	xor.b32  	%r599, %r597, %r598;
	shr.u32 	%r600, %r408, 3;
	xor.b32  	%r601, %r599, %r600;
	add.s32 	%r602, %r596, %r395;
	add.s32 	%r603, %r602, %r601;
	shf.l.wrap.b32 	%r604, %r590, %r590, 15;
	shf.l.wrap.b32 	%r605, %r590, %r590, 13;
	xor.b32  	%r606, %r604, %r605;
	shr.u32 	%r607, %r590, 10;
	xor.b32  	%r608, %r606, %r607;
	add.s32 	%r609, %r608, %r525;
	shf.l.wrap.b32 	%r610, %r421, %r421, 25;
	shf.l.wrap.b32 	%r611, %r421, %r421, 14;
	xor.b32  	%r612, %r610, %r611;
	shr.u32 	%r613, %r421, 3;
	xor.b32  	%r614, %r612, %r613;
	add.s32 	%r615, %r609, %r408;
	add.s32 	%r616, %r615, %r614;
	shf.l.wrap.b32 	%r617, %r603, %r603, 15;
	shf.l.wrap.b32 	%r618, %r603, %r603, 13;
	xor.b32  	%r619, %r617, %r618;
	shr.u32 	%r620, %r603, 10;
	xor.b32  	%r621, %r619, %r620;
	add.s32 	%r622, %r621, %r538;
	shf.l.wrap.b32 	%r623, %r434, %r434, 25;
	shf.l.wrap.b32 	%r624, %r434, %r434, 14;
	xor.b32  	%r625, %r623, %r624;
	shr.u32 	%r626, %r434, 3;
	xor.b32  	%r627, %r625, %r626;
	add.s32 	%r628, %r622, %r421;
	add.s32 	%r629, %r628, %r627;
	shf.l.wrap.b32 	%r630, %r616, %r616, 15;
	shf.l.wrap.b32 	%r631, %r616, %r616, 13;
	xor.b32  	%r632, %r630, %r631;
	shr.u32 	%r633, %r616, 10;
	xor.b32  	%r634, %r632, %r633;
	add.s32 	%r635, %r634, %r551;
	shf.l.wrap.b32 	%r636, %r447, %r447, 25;
	shf.l.wrap.b32 	%r637, %r447, %r447, 14;
	xor.b32  	%r638, %r636, %r637;
	shr.u32 	%r639, %r447, 3;
	xor.b32  	%r640, %r638, %r639;
	add.s32 	%r641, %r635, %r434;
	add.s32 	%r642, %r641, %r640;
	shf.l.wrap.b32 	%r643, %r629, %r629, 15;
	shf.l.wrap.b32 	%r644, %r629, %r629, 13;
	xor.b32  	%r645, %r643, %r644;
	shr.u32 	%r646, %r629, 10;
	xor.b32  	%r647, %r645, %r646;
	add.s32 	%r648, %r647, %r564;
	shf.l.wrap.b32 	%r649, %r460, %r460, 25;
	shf.l.wrap.b32 	%r650, %r460, %r460, 14;
	xor.b32  	%r651, %r649, %r650;
	shr.u32 	%r652, %r460, 3;
	xor.b32  	%r653, %r651, %r652;
	add.s32 	%r654, %r648, %r447;
	add.s32 	%r655, %r654, %r653;
	shf.l.wrap.b32 	%r656, %r642, %r642, 15;
	shf.l.wrap.b32 	%r657, %r642, %r642, 13;
	xor.b32  	%r658, %r656, %r657;
	shr.u32 	%r659, %r642, 10;
	xor.b32  	%r660, %r658, %r659;
	add.s32 	%r661, %r660, %r577;
	shf.l.wrap.b32 	%r662, %r473, %r473, 25;
	shf.l.wrap.b32 	%r663, %r473, %r473, 14;
	xor.b32  	%r664, %r662, %r663;
	shr.u32 	%r665, %r473, 3;
	xor.b32  	%r666, %r664, %r665;
	add.s32 	%r667, %r661, %r460;
	add.s32 	%r668, %r667, %r666;
	shf.l.wrap.b32 	%r669, %r655, %r655, 15;
	shf.l.wrap.b32 	%r670, %r655, %r655, 13;
	xor.b32  	%r671, %r669, %r670;
	shr.u32 	%r672, %r655, 10;
	xor.b32  	%r673, %r671, %r672;
	add.s32 	%r674, %r673, %r590;
	shf.l.wrap.b32 	%r675, %r486, %r486, 25;
	shf.l.wrap.b32 	%r676, %r486, %r486, 14;
	xor.b32  	%r677, %r675, %r676;
	shr.u32 	%r678, %r486, 3;
	xor.b32  	%r679, %r677, %r678;
	add.s32 	%r680, %r674, %r473;
	add.s32 	%r681, %r680, %r679;
	shf.l.wrap.b32 	%r682, %r668, %r668, 15;
	shf.l.wrap.b32 	%r683, %r668, %r668, 13;
	xor.b32  	%r684, %r682, %r683;
	shr.u32 	%r685, %r668, 10;
	xor.b32  	%r686, %r684, %r685;
	add.s32 	%r687, %r686, %r603;
	shf.l.wrap.b32 	%r688, %r499, %r499, 25;
	shf.l.wrap.b32 	%r689, %r499, %r499, 14;
	xor.b32  	%r690, %r688, %r689;
	shr.u32 	%r691, %r499, 3;
	xor.b32  	%r692, %r690, %r691;
	add.s32 	%r693, %r687, %r486;
	add.s32 	%r694, %r693, %r692;
	shf.l.wrap.b32 	%r695, %r681, %r681, 15;
	shf.l.wrap.b32 	%r696, %r681, %r681, 13;
	xor.b32  	%r697, %r695, %r696;
	shr.u32 	%r698, %r681, 10;
	xor.b32  	%r699, %r697, %r698;
	add.s32 	%r700, %r699, %r616;
	shf.l.wrap.b32 	%r701, %r512, %r512, 25;
	shf.l.wrap.b32 	%r702, %r512, %r512, 14;
	xor.b32  	%r703, %r701, %r702;
	shr.u32 	%r704, %r512, 3;
	xor.b32  	%r705, %r703, %r704;
	add.s32 	%r706, %r700, %r499;
	add.s32 	%r707, %r706, %r705;
	shf.l.wrap.b32 	%r708, %r694, %r694, 15;
	shf.l.wrap.b32 	%r709, %r694, %r694, 13;
	xor.b32  	%r710, %r708, %r709;
	shr.u32 	%r711, %r694, 10;
	xor.b32  	%r712, %r710, %r711;
	add.s32 	%r713, %r712, %r629;
	shf.l.wrap.b32 	%r714, %r525, %r525, 25;
	shf.l.wrap.b32 	%r715, %r525, %r525, 14;
	xor.b32  	%r716, %r714, %r715;
	shr.u32 	%r717, %r525, 3;
	xor.b32  	%r718, %r716, %r717;
	add.s32 	%r719, %r713, %r512;
	add.s32 	%r720, %r719, %r718;
	shf.l.wrap.b32 	%r721, %r707, %r707, 15;
	shf.l.wrap.b32 	%r722, %r707, %r707, 13;
	xor.b32  	%r723, %r721, %r722;
	shr.u32 	%r724, %r707, 10;
	xor.b32  	%r725, %r723, %r724;
	add.s32 	%r726, %r725, %r642;
	shf.l.wrap.b32 	%r727, %r538, %r538, 25;
	shf.l.wrap.b32 	%r728, %r538, %r538, 14;
	xor.b32  	%r729, %r727, %r728;
	shr.u32 	%r730, %r538, 3;
	xor.b32  	%r731, %r729, %r730;
	add.s32 	%r732, %r726, %r525;
	add.s32 	%r733, %r732, %r731;
	shf.l.wrap.b32 	%r734, %r720, %r720, 15;
	shf.l.wrap.b32 	%r735, %r720, %r720, 13;
	xor.b32  	%r736, %r734, %r735;
	shr.u32 	%r737, %r720, 10;
	xor.b32  	%r738, %r736, %r737;
	add.s32 	%r739, %r738, %r655;
	shf.l.wrap.b32 	%r740, %r551, %r551, 25;
	shf.l.wrap.b32 	%r741, %r551, %r551, 14;
	xor.b32  	%r742, %r740, %r741;
	shr.u32 	%r743, %r551, 3;
	xor.b32  	%r744, %r742, %r743;
	add.s32 	%r745, %r739, %r538;
	add.s32 	%r746, %r745, %r744;
	shf.l.wrap.b32 	%r747, %r733, %r733, 15;
	shf.l.wrap.b32 	%r748, %r733, %r733, 13;
	xor.b32  	%r749, %r747, %r748;
	shr.u32 	%r750, %r733, 10;
	xor.b32  	%r751, %r749, %r750;
	add.s32 	%r752, %r751, %r668;
	shf.l.wrap.b32 	%r753, %r564, %r564, 25;
	shf.l.wrap.b32 	%r754, %r564, %r564, 14;
	xor.b32  	%r755, %r753, %r754;
	shr.u32 	%r756, %r564, 3;
	xor.b32  	%r757, %r755, %r756;
	add.s32 	%r758, %r752, %r551;
	add.s32 	%r759, %r758, %r757;
	shf.l.wrap.b32 	%r760, %r746, %r746, 15;
	shf.l.wrap.b32 	%r761, %r746, %r746, 13;
	xor.b32  	%r762, %r760, %r761;
	shr.u32 	%r763, %r746, 10;
	xor.b32  	%r764, %r762, %r763;
	add.s32 	%r765, %r764, %r681;
	shf.l.wrap.b32 	%r766, %r577, %r577, 25;
	shf.l.wrap.b32 	%r767, %r577, %r577, 14;
	xor.b32  	%r768, %r766, %r767;
	shr.u32 	%r769, %r577, 3;
	xor.b32  	%r770, %r768, %r769;
	add.s32 	%r771, %r765, %r564;
	add.s32 	%r772, %r771, %r770;
	ld.const.u32 	%r773, [K];
	add.s32 	%r774, %r773, %r13;
	add.s32 	%r775, %r774, 1446884106;
	add.s32 	%r776, %r774, -1182902091;
	shf.l.wrap.b32 	%r777, %r775, %r775, 26;
	shf.l.wrap.b32 	%r778, %r775, %r775, 21;
	xor.b32  	%r779, %r777, %r778;
	shf.l.wrap.b32 	%r780, %r775, %r775, 7;
	xor.b32  	%r781, %r779, %r780;
	and.b32  	%r782, %r775, 1359893119;
	sub.s32 	%r783, -1446884107, %r774;
	and.b32  	%r784, %r783, -1694144372;
	or.b32  	%r785, %r782, %r784;
	ld.const.u32 	%r786, [K+4];
	add.s32 	%r787, %r785, %r781;
	add.s32 	%r788, %r787, %r786;
	add.s32 	%r789, %r788, %r22;
	shf.l.wrap.b32 	%r790, %r776, %r776, 30;
	shf.l.wrap.b32 	%r791, %r776, %r776, 19;
	xor.b32  	%r792, %r790, %r791;
	shf.l.wrap.b32 	%r793, %r776, %r776, 10;
	xor.b32  	%r794, %r792, %r793;
	and.b32  	%r795, %r776, -781301534;
	add.s32 	%r796, %r794, %r795;
	add.s32 	%r797, %r789, %r796;
	add.s32 	%r798, %r789, 1542638877;
	add.s32 	%r799, %r797, 1233485744;
	shf.l.wrap.b32 	%r800, %r798, %r798, 26;
	shf.l.wrap.b32 	%r801, %r798, %r798, 21;
	xor.b32  	%r802, %r800, %r801;
	shf.l.wrap.b32 	%r803, %r798, %r798, 7;
	xor.b32  	%r804, %r802, %r803;
	and.b32  	%r805, %r798, %r775;
	sub.s32 	%r806, 604844770, %r789;
	and.b32  	%r807, %r806, 1359893119;
	or.b32  	%r808, %r805, %r807;
	ld.const.u32 	%r809, [K+8];
	add.s32 	%r810, %r808, %r804;
	add.s32 	%r811, %r810, %r809;
	add.s32 	%r812, %r811, %r31;
	shf.l.wrap.b32 	%r813, %r799, %r799, 30;
	shf.l.wrap.b32 	%r814, %r799, %r799, 19;
	xor.b32  	%r815, %r813, %r814;
	shf.l.wrap.b32 	%r816, %r799, %r799, 10;
	xor.b32  	%r817, %r815, %r816;
	xor.b32  	%r818, %r776, 1779033703;
	and.b32  	%r819, %r799, %r818;
	and.b32  	%r820, %r776, 1779033703;
	xor.b32  	%r821, %r819, %r820;
	add.s32 	%r822, %r817, %r821;
	add.s32 	%r823, %r812, %r822;
	add.s32 	%r824, %r812, 1449989905;
	add.s32 	%r825, %r823, -1694144372;
	shf.l.wrap.b32 	%r826, %r824, %r824, 26;
	shf.l.wrap.b32 	%r827, %r824, %r824, 21;
	xor.b32  	%r828, %r826, %r827;
	shf.l.wrap.b32 	%r829, %r824, %r824, 7;
	xor.b32  	%r830, %r828, %r829;
	and.b32  	%r831, %r824, %r798;
	sub.s32 	%r832, -1449989906, %r812;
	and.b32  	%r833, %r775, %r832;
	or.b32  	%r834, %r831, %r833;
	ld.const.u32 	%r835, [K+12];
	add.s32 	%r836, %r834, %r830;
	add.s32 	%r837, %r836, %r835;
	add.s32 	%r838, %r837, %r40;
	shf.l.wrap.b32 	%r839, %r825, %r825, 30;
	shf.l.wrap.b32 	%r840, %r825, %r825, 19;
	xor.b32  	%r841, %r839, %r840;
	shf.l.wrap.b32 	%r842, %r825, %r825, 10;
	xor.b32  	%r843, %r841, %r842;
	xor.b32  	%r844, %r799, %r776;
	and.b32  	%r845, %r825, %r844;
	and.b32  	%r846, %r799, %r776;
	xor.b32  	%r847, %r845, %r846;
	add.s32 	%r848, %r843, %r847;
	add.s32 	%r849, %r838, %r848;
	add.s32 	%r850, %r838, -1156040474;
	add.s32 	%r851, %r849, 1359893119;
	shf.l.wrap.b32 	%r852, %r850, %r850, 26;
	shf.l.wrap.b32 	%r853, %r850, %r850, 21;
	xor.b32  	%r854, %r852, %r853;
	shf.l.wrap.b32 	%r855, %r850, %r850, 7;
	xor.b32  	%r856, %r854, %r855;
	and.b32  	%r857, %r850, %r824;
	sub.s32 	%r858, 1156040473, %r838;
	and.b32  	%r859, %r798, %r858;
	or.b32  	%r860, %r857, %r859;
	ld.const.u32 	%r861, [K+16];
	add.s32 	%r862, %r860, %r775;
	add.s32 	%r863, %r862, %r856;
	add.s32 	%r864, %r863, %r861;
	add.s32 	%r865, %r864, %r49;
	shf.l.wrap.b32 	%r866, %r851, %r851, 30;
	shf.l.wrap.b32 	%r867, %r851, %r851, 19;
	xor.b32  	%r868, %r866, %r867;
	shf.l.wrap.b32 	%r869, %r851, %r851, 10;
	xor.b32  	%r870, %r868, %r869;
	xor.b32  	%r871, %r825, %r799;
	and.b32  	%r872, %r851, %r871;
	and.b32  	%r873, %r825, %r799;
	xor.b32  	%r874, %r872, %r873;
	add.s32 	%r875, %r870, %r874;
	add.s32 	%r876, %r865, %r776;
	add.s32 	%r877, %r875, %r865;
	shf.l.wrap.b32 	%r878, %r876, %r876, 26;
	shf.l.wrap.b32 	%r879, %r876, %r876, 21;
	xor.b32  	%r880, %r878, %r879;
	shf.l.wrap.b32 	%r881, %r876, %r876, 7;
	xor.b32  	%r882, %r880, %r881;
	and.b32  	%r883, %r876, %r850;
	not.b32 	%r884, %r876;
	and.b32  	%r885, %r824, %r884;
	or.b32  	%r886, %r883, %r885;
	ld.const.u32 	%r887, [K+20];
	add.s32 	%r888, %r886, %r798;
	add.s32 	%r889, %r888, %r882;
	add.s32 	%r890, %r889, %r887;
	add.s32 	%r891, %r890, %r58;
	shf.l.wrap.b32 	%r892, %r877, %r877, 30;
	shf.l.wrap.b32 	%r893, %r877, %r877, 19;
	xor.b32  	%r894, %r892, %r893;
	shf.l.wrap.b32 	%r895, %r877, %r877, 10;
	xor.b32  	%r896, %r894, %r895;
	xor.b32  	%r897, %r851, %r825;
	and.b32  	%r898, %r877, %r897;
	and.b32  	%r899, %r851, %r825;
	xor.b32  	%r900, %r898, %r899;
	add.s32 	%r901, %r896, %r900;
	add.s32 	%r902, %r891, %r799;
	add.s32 	%r903, %r901, %r891;
	shf.l.wrap.b32 	%r904, %r902, %r902, 26;
	shf.l.wrap.b32 	%r905, %r902, %r902, 21;
	xor.b32  	%r906, %r904, %r905;
	shf.l.wrap.b32 	%r907, %r902, %r902, 7;
	xor.b32  	%r908, %r906, %r907;
	and.b32  	%r909, %r902, %r876;
	not.b32 	%r910, %r902;
	and.b32  	%r911, %r850, %r910;
	or.b32  	%r912, %r909, %r911;
	ld.const.u32 	%r913, [K+24];
	add.s32 	%r914, %r912, %r824;
	add.s32 	%r915, %r914, %r908;
	add.s32 	%r916, %r915, %r913;
	add.s32 	%r917, %r916, %r67;
	shf.l.wrap.b32 	%r918, %r903, %r903, 30;
	shf.l.wrap.b32 	%r919, %r903, %r903, 19;
	xor.b32  	%r920, %r918, %r919;
	shf.l.wrap.b32 	%r921, %r903, %r903, 10;
	xor.b32  	%r922, %r920, %r921;
	xor.b32  	%r923, %r877, %r851;
	and.b32  	%r924, %r903, %r923;
	and.b32  	%r925, %r877, %r851;
	xor.b32  	%r926, %r924, %r925;
	add.s32 	%r927, %r922, %r926;
	add.s32 	%r928, %r917, %r825;
	add.s32 	%r929, %r927, %r917;
	shf.l.wrap.b32 	%r930, %r928, %r928, 26;
	shf.l.wrap.b32 	%r931, %r928, %r928, 21;
	xor.b32  	%r932, %r930, %r931;
	shf.l.wrap.b32 	%r933, %r928, %r928, 7;
	xor.b32  	%r934, %r932, %r933;
	and.b32  	%r935, %r928, %r902;
	not.b32 	%r936, %r928;
	and.b32  	%r937, %r876, %r936;
	or.b32  	%r938, %r935, %r937;
	ld.const.u32 	%r939, [K+28];
	add.s32 	%r940, %r938, %r850;
	add.s32 	%r941, %r940, %r934;
	add.s32 	%r942, %r941, %r939;
	add.s32 	%r943, %r942, %r76;
	shf.l.wrap.b32 	%r944, %r929, %r929, 30;
	shf.l.wrap.b32 	%r945, %r929, %r929, 19;
	xor.b32  	%r946, %r944, %r945;
	shf.l.wrap.b32 	%r947, %r929, %r929, 10;
	xor.b32  	%r948, %r946, %r947;
	xor.b32  	%r949, %r903, %r877;
	and.b32  	%r950, %r929, %r949;
	and.b32  	%r951, %r903, %r877;
	xor.b32  	%r952, %r950, %r951;
	add.s32 	%r953, %r948, %r952;
	add.s32 	%r954, %r943, %r851;
	add.s32 	%r955, %r953, %r943;
	shf.l.wrap.b32 	%r956, %r954, %r954, 26;
	shf.l.wrap.b32 	%r957, %r954, %r954, 21;
	xor.b32  	%r958, %r956, %r957;
	shf.l.wrap.b32 	%r959, %r954, %r954, 7;
	xor.b32  	%r960, %r958, %r959;
	and.b32  	%r961, %r954, %r928;
	not.b32 	%r962, %r954;
	and.b32  	%r963, %r902, %r962;
	or.b32  	%r964, %r961, %r963;
	ld.const.u32 	%r965, [K+32];
	add.s32 	%r966, %r964, %r876;
	add.s32 	%r967, %r966, %r960;
	add.s32 	%r968, %r967, %r965;
	add.s32 	%r969, %r968, %r85;
	shf.l.wrap.b32 	%r970, %r955, %r955, 30;
	shf.l.wrap.b32 	%r971, %r955, %r955, 19;
	xor.b32  	%r972, %r970, %r971;
	shf.l.wrap.b32 	%r973, %r955, %r955, 10;
	xor.b32  	%r974, %r972, %r973;
	xor.b32  	%r975, %r929, %r903;
	and.b32  	%r976, %r955, %r975;
	and.b32  	%r977, %r929, %r903;
	xor.b32  	%r978, %r976, %r977;
	add.s32 	%r979, %r974, %r978;
	add.s32 	%r980, %r969, %r877;
	add.s32 	%r981, %r979, %r969;
	shf.l.wrap.b32 	%r982, %r980, %r980, 26;
	shf.l.wrap.b32 	%r983, %r980, %r980, 21;
	xor.b32  	%r984, %r982, %r983;
	shf.l.wrap.b32 	%r985, %r980, %r980, 7;
	xor.b32  	%r986, %r984, %r985;
	and.b32  	%r987, %r980, %r954;
	not.b32 	%r988, %r980;
	and.b32  	%r989, %r928, %r988;
	or.b32  	%r990, %r987, %r989;
	ld.const.u32 	%r991, [K+36];
	add.s32 	%r992, %r990, %r902;
	add.s32 	%r993, %r992, %r986;
	add.s32 	%r994, %r993, %r991;
	add.s32 	%r995, %r994, %r94;
	shf.l.wrap.b32 	%r996, %r981, %r981, 30;
	shf.l.wrap.b32 	%r997, %r981, %r981, 19;
	xor.b32  	%r998, %r996, %r997;
	shf.l.wrap.b32 	%r999, %r981, %r981, 10;
	xor.b32  	%r1000, %r998, %r999;
	xor.b32  	%r1001, %r955, %r929;
	and.b32  	%r1002, %r981, %r1001;
	and.b32  	%r1003, %r955, %r929;
	xor.b32  	%r1004, %r1002, %r1003;
	add.s32 	%r1005, %r1000, %r1004;
	add.s32 	%r1006, %r995, %r903;
	add.s32 	%r1007, %r1005, %r995;
	shf.l.wrap.b32 	%r1008, %r1006, %r1006, 26;
	shf.l.wrap.b32 	%r1009, %r1006, %r1006, 21;
	xor.b32  	%r1010, %r1008, %r1009;
	shf.l.wrap.b32 	%r1011, %r1006, %r1006, 7;
	xor.b32  	%r1012, %r1010, %r1011;
	and.b32  	%r1013, %r1006, %r980;
	not.b32 	%r1014, %r1006;
	and.b32  	%r1015, %r954, %r1014;
	or.b32  	%r1016, %r1013, %r1015;
	ld.const.u32 	%r1017, [K+40];
	add.s32 	%r1018, %r1016, %r928;
	add.s32 	%r1019, %r1018, %r1012;
	add.s32 	%r1020, %r1019, %r1017;
	add.s32 	%r1021, %r1020, %r103;
	shf.l.wrap.b32 	%r1022, %r1007, %r1007, 30;
	shf.l.wrap.b32 	%r1023, %r1007, %r1007, 19;
	xor.b32  	%r1024, %r1022, %r1023;
	shf.l.wrap.b32 	%r1025, %r1007, %r1007, 10;
	xor.b32  	%r1026, %r1024, %r1025;
	xor.b32  	%r1027, %r981, %r955;
	and.b32  	%r1028, %r1007, %r1027;
	and.b32  	%r1029, %r981, %r955;
	xor.b32  	%r1030, %r1028, %r1029;
	add.s32 	%r1031, %r1026, %r1030;
	add.s32 	%r1032, %r1021, %r929;
	add.s32 	%r1033, %r1031, %r1021;
	shf.l.wrap.b32 	%r1034, %r1032, %r1032, 26;
	shf.l.wrap.b32 	%r1035, %r1032, %r1032, 21;
	xor.b32  	%r1036, %r1034, %r1035;
	shf.l.wrap.b32 	%r1037, %r1032, %r1032, 7;
	xor.b32  	%r1038, %r1036, %r1037;
	and.b32  	%r1039, %r1032, %r1006;
	not.b32 	%r1040, %r1032;
	and.b32  	%r1041, %r980, %r1040;
	or.b32  	%r1042, %r1039, %r1041;
	ld.const.u32 	%r1043, [K+44];
	add.s32 	%r1044, %r1042, %r954;
	add.s32 	%r1045, %r1044, %r1038;
	add.s32 	%r1046, %r1045, %r1043;
	add.s32 	%r1047, %r1046, %r112;
	shf.l.wrap.b32 	%r1048, %r1033, %r1033, 30;
	shf.l.wrap.b32 	%r1049, %r1033, %r1033, 19;
	xor.b32  	%r1050, %r1048, %r1049;
	shf.l.wrap.b32 	%r1051, %r1033, %r1033, 10;
	xor.b32  	%r1052, %r1050, %r1051;
	xor.b32  	%r1053, %r1007, %r981;
	and.b32  	%r1054, %r1033, %r1053;
	and.b32  	%r1055, %r1007, %r981;
	xor.b32  	%r1056, %r1054, %r1055;
	add.s32 	%r1057, %r1052, %r1056;
	add.s32 	%r1058, %r1047, %r955;
	add.s32 	%r1059, %r1057, %r1047;
	shf.l.wrap.b32 	%r1060, %r1058, %r1058, 26;
	shf.l.wrap.b32 	%r1061, %r1058, %r1058, 21;
	xor.b32  	%r1062, %r1060, %r1061;
	shf.l.wrap.b32 	%r1063, %r1058, %r1058, 7;
	xor.b32  	%r1064, %r1062, %r1063;
	and.b32  	%r1065, %r1058, %r1032;
	not.b32 	%r1066, %r1058;
	and.b32  	%r1067, %r1006, %r1066;
	or.b32  	%r1068, %r1065, %r1067;
	ld.const.u32 	%r1069, [K+48];
	add.s32 	%r1070, %r1068, %r980;
	add.s32 	%r1071, %r1070, %r1064;
	add.s32 	%r1072, %r1071, %r1069;
	add.s32 	%r1073, %r1072, %r121;
	shf.l.wrap.b32 	%r1074, %r1059, %r1059, 30;
	shf.l.wrap.b32 	%r1075, %r1059, %r1059, 19;
	xor.b32  	%r1076, %r1074, %r1075;
	shf.l.wrap.b32 	%r1077, %r1059, %r1059, 10;
	xor.b32  	%r1078, %r1076, %r1077;
	xor.b32  	%r1079, %r1033, %r1007;
	and.b32  	%r1080, %r1059, %r1079;
	and.b32  	%r1081, %r1033, %r1007;
	xor.b32  	%r1082, %r1080, %r1081;
	add.s32 	%r1083, %r1078, %r1082;
	add.s32 	%r1084, %r1073, %r981;
	add.s32 	%r1085, %r1083, %r1073;
	shf.l.wrap.b32 	%r1086, %r1084, %r1084, 26;
	shf.l.wrap.b32 	%r1087, %r1084, %r1084, 21;
	xor.b32  	%r1088, %r1086, %r1087;
	shf.l.wrap.b32 	%r1089, %r1084, %r1084, 7;
	xor.b32  	%r1090, %r1088, %r1089;
	and.b32  	%r1091, %r1084, %r1058;
	not.b32 	%r1092, %r1084;
	and.b32  	%r1093, %r1032, %r1092;
	or.b32  	%r1094, %r1091, %r1093;
	ld.const.u32 	%r1095, [K+52];
	add.s32 	%r1096, %r1094, %r1006;
	add.s32 	%r1097, %r1096, %r1090;
	add.s32 	%r1098, %r1097, %r1095;
	add.s32 	%r1099, %r1098, %r130;
	shf.l.wrap.b32 	%r1100, %r1085, %r1085, 30;
	shf.l.wrap.b32 	%r1101, %r1085, %r1085, 19;
	xor.b32  	%r1102, %r1100, %r1101;
	shf.l.wrap.b32 	%r1103, %r1085, %r1085, 10;
	xor.b32  	%r1104, %r1102, %r1103;
	xor.b32  	%r1105, %r1059, %r1033;
	and.b32  	%r1106, %r1085, %r1105;
	and.b32  	%r1107, %r1059, %r1033;
	xor.b32  	%r1108, %r1106, %r1107;
	add.s32 	%r1109, %r1104, %r1108;
	add.s32 	%r1110, %r1099, %r1007;
	add.s32 	%r1111, %r1109, %r1099;
	shf.l.wrap.b32 	%r1112, %r1110, %r1110, 26;
	shf.l.wrap.b32 	%r1113, %r1110, %r1110, 21;
	xor.b32  	%r1114, %r1112, %r1113;
	shf.l.wrap.b32 	%r1115, %r1110, %r1110, 7;
	xor.b32  	%r1116, %r1114, %r1115;
	and.b32  	%r1117, %r1110, %r1084;
	not.b32 	%r1118, %r1110;
	and.b32  	%r1119, %r1058, %r1118;
	or.b32  	%r1120, %r1117, %r1119;
	ld.const.u32 	%r1121, [K+56];
	add.s32 	%r1122, %r1120, %r1032;
	add.s32 	%r1123, %r1122, %r1116;
	add.s32 	%r1124, %r1123, %r1121;
	add.s32 	%r1125, %r1124, %r139;
	shf.l.wrap.b32 	%r1126, %r1111, %r1111, 30;
	shf.l.wrap.b32 	%r1127, %r1111, %r1111, 19;
	xor.b32  	%r1128, %r1126, %r1127;
	shf.l.wrap.b32 	%r1129, %r1111, %r1111, 10;
	xor.b32  	%r1130, %r1128, %r1129;
	xor.b32  	%r1131, %r1085, %r1059;
	and.b32  	%r1132, %r1111, %r1131;
	and.b32  	%r1133, %r1085, %r1059;
	xor.b32  	%r1134, %r1132, %r1133;
	add.s32 	%r1135, %r1130, %r1134;
	add.s32 	%r1136, %r1125, %r1033;
	add.s32 	%r1137, %r1135, %r1125;
	shf.l.wrap.b32 	%r1138, %r1136, %r1136, 26;
	shf.l.wrap.b32 	%r1139, %r1136, %r1136, 21;
	xor.b32  	%r1140, %r1138, %r1139;
	shf.l.wrap.b32 	%r1141, %r1136, %r1136, 7;
	xor.b32  	%r1142, %r1140, %r1141;
	and.b32  	%r1143, %r1136, %r1110;
	not.b32 	%r1144, %r1136;
	and.b32  	%r1145, %r1084, %r1144;
	or.b32  	%r1146, %r1143, %r1145;
	ld.const.u32 	%r1147, [K+60];
	add.s32 	%r1148, %r1146, %r1058;
	add.s32 	%r1149, %r1148, %r1142;
	add.s32 	%r1150, %r1149, %r1147;
	add.s32 	%r1151, %r1150, %r148;
	shf.l.wrap.b32 	%r1152, %r1137, %r1137, 30;
	shf.l.wrap.b32 	%r1153, %r1137, %r1137, 19;
	xor.b32  	%r1154, %r1152, %r1153;
	shf.l.wrap.b32 	%r1155, %r1137, %r1137, 10;
	xor.b32  	%r1156, %r1154, %r1155;
	xor.b32  	%r1157, %r1111, %r1085;
	and.b32  	%r1158, %r1137, %r1157;
	and.b32  	%r1159, %r1111, %r1085;
	xor.b32  	%r1160, %r1158, %r1159;
	add.s32 	%r1161, %r1156, %r1160;
	add.s32 	%r1162, %r1151, %r1059;
	add.s32 	%r1163, %r1161, %r1151;
	shf.l.wrap.b32 	%r1164, %r1162, %r1162, 26;
	shf.l.wrap.b32 	%r1165, %r1162, %r1162, 21;
	xor.b32  	%r1166, %r1164, %r1165;
	shf.l.wrap.b32 	%r1167, %r1162, %r1162, 7;
	xor.b32  	%r1168, %r1166, %r1167;
	and.b32  	%r1169, %r1162, %r1136;
	not.b32 	%r1170, %r1162;
	and.b32  	%r1171, %r1110, %r1170;
	or.b32  	%r1172, %r1169, %r1171;
	ld.const.u32 	%r1173, [K+64];
	add.s32 	%r1174, %r1172, %r1084;
	add.s32 	%r1175, %r1174, %r1168;
	add.s32 	%r1176, %r1175, %r1173;
	add.s32 	%r1177, %r1176, %r161;
	shf.l.wrap.b32 	%r1178, %r1163, %r1163, 30;
	shf.l.wrap.b32 	%r1179, %r1163, %r1163, 19;
	xor.b32  	%r1180, %r1178, %r1179;
	shf.l.wrap.b32 	%r1181, %r1163, %r1163, 10;
	xor.b32  	%r1182, %r1180, %r1181;
	xor.b32  	%r1183, %r1137, %r1111;
	and.b32  	%r1184, %r1163, %r1183;
	and.b32  	%r1185, %r1137, %r1111;
	xor.b32  	%r1186, %r1184, %r1185;
	add.s32 	%r1187, %r1182, %r1186;
	add.s32 	%r1188, %r1177, %r1085;
	add.s32 	%r1189, %r1187, %r1177;
	shf.l.wrap.b32 	%r1190, %r1188, %r1188, 26;
	shf.l.wrap.b32 	%r1191, %r1188, %r1188, 21;
	xor.b32  	%r1192, %r1190, %r1191;
	shf.l.wrap.b32 	%r1193, %r1188, %r1188, 7;
	xor.b32  	%r1194, %r1192, %r1193;
	and.b32  	%r1195, %r1188, %r1162;
	not.b32 	%r1196, %r1188;
	and.b32  	%r1197, %r1136, %r1196;
	or.b32  	%r1198, %r1195, %r1197;
	ld.const.u32 	%r1199, [K+68];
	add.s32 	%r1200, %r1198, %r1110;
	add.s32 	%r1201, %r1200, %r1194;
	add.s32 	%r1202, %r1201, %r1199;
	add.s32 	%r1203, %r1202, %r174;
	shf.l.wrap.b32 	%r1204, %r1189, %r1189, 30;
	shf.l.wrap.b32 	%r1205, %r1189, %r1189, 19;
	xor.b32  	%r1206, %r1204, %r1205;
	shf.l.wrap.b32 	%r1207, %r1189, %r1189, 10;
	xor.b32  	%r1208, %r1206, %r1207;
	xor.b32  	%r1209, %r1163, %r1137;
	and.b32  	%r1210, %r1189, %r1209;
	and.b32  	%r1211, %r1163, %r1137;
	xor.b32  	%r1212, %r1210, %r1211;
	add.s32 	%r1213, %r1208, %r1212;
	add.s32 	%r1214, %r1203, %r1111;
	add.s32 	%r1215, %r1213, %r1203;
	shf.l.wrap.b32 	%r1216, %r1214, %r1214, 26;
	shf.l.wrap.b32 	%r1217, %r1214, %r1214, 21;
	xor.b32  	%r1218, %r1216, %r1217;
	shf.l.wrap.b32 	%r1219, %r1214, %r1214, 7;
	xor.b32  	%r1220, %r1218, %r1219;
	and.b32  	%r1221, %r1214, %r1188;
	not.b32 	%r1222, %r1214;
	and.b32  	%r1223, %r1162, %r1222;
	or.b32  	%r1224, %r1221, %r1223;
	ld.const.u32 	%r1225, [K+72];
	add.s32 	%r1226, %r1224, %r1136;
	add.s32 	%r1227, %r1226, %r1220;
	add.s32 	%r1228, %r1227, %r1225;
	add.s32 	%r1229, %r1228, %r187;
	shf.l.wrap.b32 	%r1230, %r1215, %r1215, 30;
	shf.l.wrap.b32 	%r1231, %r1215, %r1215, 19;
	xor.b32  	%r1232, %r1230, %r1231;
	shf.l.wrap.b32 	%r1233, %r1215, %r1215, 10;
	xor.b32  	%r1234, %r1232, %r1233;
	xor.b32  	%r1235, %r1189, %r1163;
	and.b32  	%r1236, %r1215, %r1235;
	and.b32  	%r1237, %r1189, %r1163;
	xor.b32  	%r1238, %r1236, %r1237;
	add.s32 	%r1239, %r1234, %r1238;
	add.s32 	%r1240, %r1229, %r1137;
	add.s32 	%r1241, %r1239, %r1229;
	shf.l.wrap.b32 	%r1242, %r1240, %r1240, 26;
	shf.l.wrap.b32 	%r1243, %r1240, %r1240, 21;
	xor.b32  	%r1244, %r1242, %r1243;
	shf.l.wrap.b32 	%r1245, %r1240, %r1240, 7;
	xor.b32  	%r1246, %r1244, %r1245;
	and.b32  	%r1247, %r1240, %r1214;
	not.b32 	%r1248, %r1240;
	and.b32  	%r1249, %r1188, %r1248;
	or.b32  	%r1250, %r1247, %r1249;
	ld.const.u32 	%r1251, [K+76];
	add.s32 	%r1252, %r1250, %r1162;
	add.s32 	%r1253, %r1252, %r1246;
	add.s32 	%r1254, %r1253, %r1251;
	add.s32 	%r1255, %r1254, %r200;
	shf.l.wrap.b32 	%r1256, %r1241, %r1241, 30;
	shf.l.wrap.b32 	%r1257, %r1241, %r1241, 19;
	xor.b32  	%r1258, %r1256, %r1257;
	shf.l.wrap.b32 	%r1259, %r1241, %r1241, 10;
	xor.b32  	%r1260, %r1258, %r1259;
	xor.b32  	%r1261, %r1215, %r1189;
	and.b32  	%r1262, %r1241, %r1261;
	and.b32  	%r1263, %r1215, %r1189;
	xor.b32  	%r1264, %r1262, %r1263;
	add.s32 	%r1265, %r1260, %r1264;
	add.s32 	%r1266, %r1255, %r1163;
	add.s32 	%r1267, %r1265, %r1255;
	shf.l.wrap.b32 	%r1268, %r1266, %r1266, 26;
	shf.l.wrap.b32 	%r1269, %r1266, %r1266, 21;
	xor.b32  	%r1270, %r1268, %r1269;
	shf.l.wrap.b32 	%r1271, %r1266, %r1266, 7;
	xor.b32  	%r1272, %r1270, %r1271;
	and.b32  	%r1273, %r1266, %r1240;
	not.b32 	%r1274, %r1266;
	and.b32  	%r1275, %r1214, %r1274;
	or.b32  	%r1276, %r1273, %r1275;
	ld.const.u32 	%r1277, [K+80];
	add.s32 	%r1278, %r1276, %r1188;
	add.s32 	%r1279, %r1278, %r1272;
	add.s32 	%r1280, %r1279, %r1277;
	add.s32 	%r1281, %r1280, %r213;
	shf.l.wrap.b32 	%r1282, %r1267, %r1267, 30;
	shf.l.wrap.b32 	%r1283, %r1267, %r1267, 19;
	xor.b32  	%r1284, %r1282, %r1283;
	shf.l.wrap.b32 	%r1285, %r1267, %r1267, 10;
	xor.b32  	%r1286, %r1284, %r1285;
	xor.b32  	%r1287, %r1241, %r1215;
	and.b32  	%r1288, %r1267, %r1287;
	and.b32  	%r1289, %r1241, %r1215;
	xor.b32  	%r1290, %r1288, %r1289;
	add.s32 	%r1291, %r1286, %r1290;
	add.s32 	%r1292, %r1281, %r1189;
	add.s32 	%r1293, %r1291, %r1281;
	shf.l.wrap.b32 	%r1294, %r1292, %r1292, 26;
	shf.l.wrap.b32 	%r1295, %r1292, %r1292, 21;
	xor.b32  	%r1296, %r1294, %r1295;
	shf.l.wrap.b32 	%r1297, %r1292, %r1292, 7;
	xor.b32  	%r1298, %r1296, %r1297;
	and.b32  	%r1299, %r1292, %r1266;
	not.b32 	%r1300, %r1292;
	and.b32  	%r1301, %r1240, %r1300;
	or.b32  	%r1302, %r1299, %r1301;
	ld.const.u32 	%r1303, [K+84];
	add.s32 	%r1304, %r1302, %r1214;
	add.s32 	%r1305, %r1304, %r1298;
	add.s32 	%r1306, %r1305, %r1303;
	add.s32 	%r1307, %r1306, %r226;
	shf.l.wrap.b32 	%r1308, %r1293, %r1293, 30;
	shf.l.wrap.b32 	%r1309, %r1293, %r1293, 19;
	xor.b32  	%r1310, %r1308, %r1309;
	shf.l.wrap.b32 	%r1311, %r1293, %r1293, 10;
	xor.b32  	%r1312, %r1310, %r1311;
	xor.b32  	%r1313, %r1267, %r1241;
	and.b32  	%r1314, %r1293, %r1313;
	and.b32  	%r1315, %r1267, %r1241;
	xor.b32  	%r1316, %r1314, %r1315;
	add.s32 	%r1317, %r1312, %r1316;
	add.s32 	%r1318, %r1307, %r1215;
	add.s32 	%r1319, %r1317, %r1307;
	shf.l.wrap.b32 	%r1320, %r1318, %r1318, 26;
	shf.l.wrap.b32 	%r1321, %r1318, %r1318, 21;
	xor.b32  	%r1322, %r1320, %r1321;
	shf.l.wrap.b32 	%r1323, %r1318, %r1318, 7;
	xor.b32  	%r1324, %r1322, %r1323;
	and.b32  	%r1325, %r1318, %r1292;
	not.b32 	%r1326, %r1318;
	and.b32  	%r1327, %r1266, %r1326;
	or.b32  	%r1328, %r1325, %r1327;
	ld.const.u32 	%r1329, [K+88];
	add.s32 	%r1330, %r1328, %r1240;
	add.s32 	%r1331, %r1330, %r1324;
	add.s32 	%r1332, %r1331, %r1329;
	add.s32 	%r1333, %r1332, %r239;
	shf.l.wrap.b32 	%r1334, %r1319, %r1319, 30;
	shf.l.wrap.b32 	%r1335, %r1319, %r1319, 19;
	xor.b32  	%r1336, %r1334, %r1335;
	shf.l.wrap.b32 	%r1337, %r1319, %r1319, 10;
	xor.b32  	%r1338, %r1336, %r1337;
	xor.b32  	%r1339, %r1293, %r1267;
	and.b32  	%r1340, %r1319, %r1339;
	and.b32  	%r1341, %r1293, %r1267;
	xor.b32  	%r1342, %r1340, %r1341;
	add.s32 	%r1343, %r1338, %r1342;
	add.s32 	%r1344, %r1333, %r1241;
	add.s32 	%r1345, %r1343, %r1333;
	shf.l.wrap.b32 	%r1346, %r1344, %r1344, 26;
	shf.l.wrap.b32 	%r1347, %r1344, %r1344, 21;
	xor.b32  	%r1348, %r1346, %r1347;
	shf.l.wrap.b32 	%r1349, %r1344, %r1344, 7;
	xor.b32  	%r1350, %r1348, %r1349;
	and.b32  	%r1351, %r1344, %r1318;
	not.b32 	%r1352, %r1344;
	and.b32  	%r1353, %r1292, %r1352;
	or.b32  	%r1354, %r1351, %r1353;
	ld.const.u32 	%r1355, [K+92];
	add.s32 	%r1356, %r1354, %r1266;
	add.s32 	%r1357, %r1356, %r1350;
	add.s32 	%r1358, %r1357, %r1355;
	add.s32 	%r1359, %r1358, %r252;
	shf.l.wrap.b32 	%r1360, %r1345, %r1345, 30;
	shf.l.wrap.b32 	%r1361, %r1345, %r1345, 19;
	xor.b32  	%r1362, %r1360, %r1361;
	shf.l.wrap.b32 	%r1363, %r1345, %r1345, 10;
	xor.b32  	%r1364, %r1362, %r1363;
	xor.b32  	%r1365, %r1319, %r1293;
	and.b32  	%r1366, %r1345, %r1365;
	and.b32  	%r1367, %r1319, %r1293;
	xor.b32  	%r1368, %r1366, %r1367;
	add.s32 	%r1369, %r1364, %r1368;
	add.s32 	%r1370, %r1359, %r1267;
	add.s32 	%r1371, %r1369, %r1359;
	shf.l.wrap.b32 	%r1372, %r1370, %r1370, 26;
	shf.l.wrap.b32 	%r1373, %r1370, %r1370, 21;
	xor.b32  	%r1374, %r1372, %r1373;
	shf.l.wrap.b32 	%r1375, %r1370, %r1370, 7;
	xor.b32  	%r1376, %r1374, %r1375;
	and.b32  	%r1377, %r1370, %r1344;
	not.b32 	%r1378, %r1370;
	and.b32  	%r1379, %r1318, %r1378;
	or.b32  	%r1380, %r1377, %r1379;
	ld.const.u32 	%r1381, [K+96];
	add.s32 	%r1382, %r1380, %r1292;
	add.s32 	%r1383, %r1382, %r1376;
	add.s32 	%r1384, %r1383, %r1381;
	add.s32 	%r1385, %r1384, %r265;
	shf.l.wrap.b32 	%r1386, %r1371, %r1371, 30;
	shf.l.wrap.b32 	%r1387, %r1371, %r1371, 19;
	xor.b32  	%r1388, %r1386, %r1387;
	shf.l.wrap.b32 	%r1389, %r1371, %r1371, 10;
	xor.b32  	%r1390, %r1388, %r1389;
	xor.b32  	%r1391, %r1345, %r1319;
	and.b32  	%r1392, %r1371, %r1391;
	and.b32  	%r1393, %r1345, %r1319;
	xor.b32  	%r1394, %r1392, %r1393;
	add.s32 	%r1395, %r1390, %r1394;
	add.s32 	%r1396, %r1385, %r1293;
	add.s32 	%r1397, %r1395, %r1385;
	shf.l.wrap.b32 	%r1398, %r1396, %r1396, 26;
	shf.l.wrap.b32 	%r1399, %r1396, %r1396, 21;
	xor.b32  	%r1400, %r1398, %r1399;
	shf.l.wrap.b32 	%r1401, %r1396, %r1396, 7;
	xor.b32  	%r1402, %r1400, %r1401;
	and.b32  	%r1403, %r1396, %r1370;
	not.b32 	%r1404, %r1396;
	and.b32  	%r1405, %r1344, %r1404;
	or.b32  	%r1406, %r1403, %r1405;
	ld.const.u32 	%r1407, [K+100];
	add.s32 	%r1408, %r1406, %r1318;
	add.s32 	%r1409, %r1408, %r1402;
	add.s32 	%r1410, %r1409, %r1407;
	add.s32 	%r1411, %r1410, %r278;
	shf.l.wrap.b32 	%r1412, %r1397, %r1397, 30;
	shf.l.wrap.b32 	%r1413, %r1397, %r1397, 19;
	xor.b32  	%r1414, %r1412, %r1413;
	shf.l.wrap.b32 	%r1415, %r1397, %r1397, 10;
	xor.b32  	%r1416, %r1414, %r1415;
	xor.b32  	%r1417, %r1371, %r1345;
	and.b32  	%r1418, %r1397, %r1417;
	and.b32  	%r1419, %r1371, %r1345;
	xor.b32  	%r1420, %r1418, %r1419;
	add.s32 	%r1421, %r1416, %r1420;
	add.s32 	%r1422, %r1411, %r1319;
	add.s32 	%r1423, %r1421, %r1411;
	shf.l.wrap.b32 	%r1424, %r1422, %r1422, 26;
	shf.l.wrap.b32 	%r1425, %r1422, %r1422, 21;
	xor.b32  	%r1426, %r1424, %r1425;
	shf.l.wrap.b32 	%r1427, %r1422, %r1422, 7;
	xor.b32  	%r1428, %r1426, %r1427;
	and.b32  	%r1429, %r1422, %r1396;
	not.b32 	%r1430, %r1422;
	and.b32  	%r1431, %r1370, %r1430;
	or.b32  	%r1432, %r1429, %r1431;
	ld.const.u32 	%r1433, [K+104];
	add.s32 	%r1434, %r1432, %r1344;
	add.s32 	%r1435, %r1434, %r1428;
	add.s32 	%r1436, %r1435, %r1433;
	add.s32 	%r1437, %r1436, %r291;
	shf.l.wrap.b32 	%r1438, %r1423, %r1423, 30;
	shf.l.wrap.b32 	%r1439, %r1423, %r1423, 19;
	xor.b32  	%r1440, %r1438, %r1439;
	shf.l.wrap.b32 	%r1441, %r1423, %r1423, 10;
	xor.b32  	%r1442, %r1440, %r1441;
	xor.b32  	%r1443, %r1397, %r1371;
	and.b32  	%r1444, %r1423, %r1443;
	and.b32  	%r1445, %r1397, %r1371;
	xor.b32  	%r1446, %r1444, %r1445;
	add.s32 	%r1447, %r1442, %r1446;
	add.s32 	%r1448, %r1437, %r1345;
	add.s32 	%r1449, %r1447, %r1437;
	shf.l.wrap.b32 	%r1450, %r1448, %r1448, 26;
	shf.l.wrap.b32 	%r1451, %r1448, %r1448, 21;
	xor.b32  	%r1452, %r1450, %r1451;
	shf.l.wrap.b32 	%r1453, %r1448, %r1448, 7;
	xor.b32  	%r1454, %r1452, %r1453;
	and.b32  	%r1455, %r1448, %r1422;
	not.b32 	%r1456, %r1448;
	and.b32  	%r1457, %r1396, %r1456;
	or.b32  	%r1458, %r1455, %r1457;
	ld.const.u32 	%r1459, [K+108];
	add.s32 	%r1460, %r1458, %r1370;
	add.s32 	%r1461, %r1460, %r1454;
	add.s32 	%r1462, %r1461, %r1459;
	add.s32 	%r1463, %r1462, %r304;
	shf.l.wrap.b32 	%r1464, %r1449, %r1449, 30;
	shf.l.wrap.b32 	%r1465, %r1449, %r1449, 19;
	xor.b32  	%r1466, %r1464, %r1465;
	shf.l.wrap.b32 	%r1467, %r1449, %r1449, 10;
	xor.b32  	%r1468, %r1466, %r1467;
	xor.b32  	%r1469, %r1423, %r1397;
	and.b32  	%r1470, %r1449, %r1469;
	and.b32  	%r1471, %r1423, %r1397;
	xor.b32  	%r1472, %r1470, %r1471;
	add.s32 	%r1473, %r1468, %r1472;
	add.s32 	%r1474, %r1463, %r1371;
	add.s32 	%r1475, %r1473, %r1463;
	shf.l.wrap.b32 	%r1476, %r1474, %r1474, 26;
	shf.l.wrap.b32 	%r1477, %r1474, %r1474, 21;
	xor.b32  	%r1478, %r1476, %r1477;
	shf.l.wrap.b32 	%r1479, %r1474, %r1474, 7;
	xor.b32  	%r1480, %r1478, %r1479;
	and.b32  	%r1481, %r1474, %r1448;
	not.b32 	%r1482, %r1474;
	and.b32  	%r1483, %r1422, %r1482;
	or.b32  	%r1484, %r1481, %r1483;
	ld.const.u32 	%r1485, [K+112];
	add.s32 	%r1486, %r1484, %r1396;
	add.s32 	%r1487, %r1486, %r1480;
	add.s32 	%r1488, %r1487, %r1485;
	add.s32 	%r1489, %r1488, %r317;
	shf.l.wrap.b32 	%r1490, %r1475, %r1475, 30;
	shf.l.wrap.b32 	%r1491, %r1475, %r1475, 19;
	xor.b32  	%r1492, %r1490, %r1491;
	shf.l.wrap.b32 	%r1493, %r1475, %r1475, 10;
	xor.b32  	%r1494, %r1492, %r1493;
	xor.b32  	%r1495, %r1449, %r1423;
	and.b32  	%r1496, %r1475, %r1495;
	and.b32  	%r1497, %r1449, %r1423;
	xor.b32  	%r1498, %r1496, %r1497;
	add.s32 	%r1499, %r1494, %r1498;
	add.s32 	%r1500, %r1489, %r1397;
	add.s32 	%r1501, %r1499, %r1489;
	shf.l.wrap.b32 	%r1502, %r1500, %r1500, 26;
	shf.l.wrap.b32 	%r1503, %r1500, %r1500, 21;
	xor.b32  	%r1504, %r1502, %r1503;
	shf.l.wrap.b32 	%r1505, %r1500, %r1500, 7;
	xor.b32  	%r1506, %r1504, %r1505;
	and.b32  	%r1507, %r1500, %r1474;
	not.b32 	%r1508, %r1500;
	and.b32  	%r1509, %r1448, %r1508;
	or.b32  	%r1510, %r1507, %r1509;
	ld.const.u32 	%r1511, [K+116];
	add.s32 	%r1512, %r1510, %r1422;
	add.s32 	%r1513, %r1512, %r1506;
	add.s32 	%r1514, %r1513, %r1511;
	add.s32 	%r1515, %r1514, %r330;
	shf.l.wrap.b32 	%r1516, %r1501, %r1501, 30;
	shf.l.wrap.b32 	%r1517, %r1501, %r1501, 19;
	xor.b32  	%r1518, %r1516, %r1517;
	shf.l.wrap.b32 	%r1519, %r1501, %r1501, 10;
	xor.b32  	%r1520, %r1518, %r1519;
	xor.b32  	%r1521, %r1475, %r1449;
	and.b32  	%r1522, %r1501, %r1521;
	and.b32  	%r1523, %r1475, %r1449;
	xor.b32  	%r1524, %r1522, %r1523;
	add.s32 	%r1525, %r1520, %r1524;
	add.s32 	%r1526, %r1515, %r1423;
	add.s32 	%r1527, %r1525, %r1515;
	shf.l.wrap.b32 	%r1528, %r1526, %r1526, 26;
	shf.l.wrap.b32 	%r1529, %r1526, %r1526, 21;
	xor.b32  	%r1530, %r1528, %r1529;
	shf.l.wrap.b32 	%r1531, %r1526, %r1526, 7;
	xor.b32  	%r1532, %r1530, %r1531;
	and.b32  	%r1533, %r1526, %r1500;
	not.b32 	%r1534, %r1526;
	and.b32  	%r1535, %r1474, %r1534;
	or.b32  	%r1536, %r1533, %r1535;
	ld.const.u32 	%r1537, [K+120];
	add.s32 	%r1538, %r1536, %r1448;
	add.s32 	%r1539, %r1538, %r1532;
	add.s32 	%r1540, %r1539, %r1537;
	add.s32 	%r1541, %r1540, %r343;
	shf.l.wrap.b32 	%r1542, %r1527, %r1527, 30;
	shf.l.wrap.b32 	%r1543, %r1527, %r1527, 19;
	xor.b32  	%r1544, %r1542, %r1543;
	shf.l.wrap.b32 	%r1545, %r1527, %r1527, 10;
	xor.b32  	%r1546, %r1544, %r1545;
	xor.b32  	%r1547, %r1501, %r1475;
	and.b32  	%r1548, %r1527, %r1547;
	and.b32  	%r1549, %r1501, %r1475;
	xor.b32  	%r1550, %r1548, %r1549;
	add.s32 	%r1551, %r1546, %r1550;
	add.s32 	%r1552, %r1541, %r1449;
	add.s32 	%r1553, %r1551, %r1541;
	shf.l.wrap.b32 	%r1554, %r1552, %r1552, 26;
	shf.l.wrap.b32 	%r1555, %r1552, %r1552, 21;
	xor.b32  	%r1556, %r1554, %r1555;
	shf.l.wrap.b32 	%r1557, %r1552, %r1552, 7;
	xor.b32  	%r1558, %r1556, %r1557;
	and.b32  	%r1559, %r1552, %r1526;
	not.b32 	%r1560, %r1552;
	and.b32  	%r1561, %r1500, %r1560;
	or.b32  	%r1562, %r1559, %r1561;
	ld.const.u32 	%r1563, [K+124];
	add.s32 	%r1564, %r1562, %r1474;
	add.s32 	%r1565, %r1564, %r1558;
	add.s32 	%r1566, %r1565, %r1563;
	add.s32 	%r1567, %r1566, %r356;
	shf.l.wrap.b32 	%r1568, %r1553, %r1553, 30;
	shf.l.wrap.b32 	%r1569, %r1553, %r1553, 19;
	xor.b32  	%r1570, %r1568, %r1569;
	shf.l.wrap.b32 	%r1571, %r1553, %r1553, 10;
	xor.b32  	%r1572, %r1570, %r1571;
	xor.b32  	%r1573, %r1527, %r1501;
	and.b32  	%r1574, %r1553, %r1573;
	and.b32  	%r1575, %r1527, %r1501;
	xor.b32  	%r1576, %r1574, %r1575;
	add.s32 	%r1577, %r1572, %r1576;
	add.s32 	%r1578, %r1567, %r1475;
	add.s32 	%r1579, %r1577, %r1567;
	shf.l.wrap.b32 	%r1580, %r1578, %r1578, 26;
	shf.l.wrap.b32 	%r1581, %r1578, %r1578, 21;
	xor.b32  	%r1582, %r1580, %r1581;
	shf.l.wrap.b32 	%r1583, %r1578, %r1578, 7;
	xor.b32  	%r1584, %r1582, %r1583;
	and.b32  	%r1585, %r1578, %r1552;
	not.b32 	%r1586, %r1578;
	and.b32  	%r1587, %r1526, %r1586;
	or.b32  	%r1588, %r1585, %r1587;
	ld.const.u32 	%r1589, [K+128];
	add.s32 	%r1590, %r1588, %r1500;
	add.s32 	%r1591, %r1590, %r1584;
	add.s32 	%r1592, %r1591, %r1589;
	add.s32 	%r1593, %r1592, %r369;
	shf.l.wrap.b32 	%r1594, %r1579, %r1579, 30;
	shf.l.wrap.b32 	%r1595, %r1579, %r1579, 19;
	xor.b32  	%r1596, %r1594, %r1595;
	shf.l.wrap.b32 	%r1597, %r1579, %r1579, 10;
	xor.b32  	%r1598, %r1596, %r1597;
	xor.b32  	%r1599, %r1553, %r1527;
	and.b32  	%r1600, %r1579, %r1599;
	and.b32  	%r1601, %r1553, %r1527;
	xor.b32  	%r1602, %r1600, %r1601;
	add.s32 	%r1603, %r1598, %r1602;
	add.s32 	%r1604, %r1593, %r1501;
	add.s32 	%r1605, %r1603, %r1593;
	shf.l.wrap.b32 	%r1606, %r1604, %r1604, 26;
	shf.l.wrap.b32 	%r1607, %r1604, %r1604, 21;
	xor.b32  	%r1608, %r1606, %r1607;
	shf.l.wrap.b32 	%r1609, %r1604, %r1604, 7;
	xor.b32  	%r1610, %r1608, %r1609;
	and.b32  	%r1611, %r1604, %r1578;
	not.b32 	%r1612, %r1604;
	and.b32  	%r1613, %r1552, %r1612;
	or.b32  	%r1614, %r1611, %r1613;
	ld.const.u32 	%r1615, [K+132];
	add.s32 	%r1616, %r1614, %r1526;
	add.s32 	%r1617, %r1616, %r1610;
	add.s32 	%r1618, %r1617, %r1615;
	add.s32 	%r1619, %r1618, %r382;
	shf.l.wrap.b32 	%r1620, %r1605, %r1605, 30;
	shf.l.wrap.b32 	%r1621, %r1605, %r1605, 19;
	xor.b32  	%r1622, %r1620, %r1621;
	shf.l.wrap.b32 	%r1623, %r1605, %r1605, 10;
	xor.b32  	%r1624, %r1622, %r1623;
	xor.b32  	%r1625, %r1579, %r1553;
	and.b32  	%r1626, %r1605, %r1625;
	and.b32  	%r1627, %r1579, %r1553;
	xor.b32  	%r1628, %r1626, %r1627;
	add.s32 	%r1629, %r1624, %r1628;
	add.s32 	%r1630, %r1619, %r1527;
	add.s32 	%r1631, %r1629, %r1619;
	shf.l.wrap.b32 	%r1632, %r1630, %r1630, 26;
	shf.l.wrap.b32 	%r1633, %r1630, %r1630, 21;
	xor.b32  	%r1634, %r1632, %r1633;
	shf.l.wrap.b32 	%r1635, %r1630, %r1630, 7;
	xor.b32  	%r1636, %r1634, %r1635;
	and.b32  	%r1637, %r1630, %r1604;
	not.b32 	%r1638, %r1630;
	and.b32  	%r1639, %r1578, %r1638;
	or.b32  	%r1640, %r1637, %r1639;
	ld.const.u32 	%r1641, [K+136];
	add.s32 	%r1642, %r1640, %r1552;
	add.s32 	%r1643, %r1642, %r1636;
	add.s32 	%r1644, %r1643, %r1641;
	add.s32 	%r1645, %r1644, %r395;
	shf.l.wrap.b32 	%r1646, %r1631, %r1631, 30;
	shf.l.wrap.b32 	%r1647, %r1631, %r1631, 19;
	xor.b32  	%r1648, %r1646, %r1647;
	shf.l.wrap.b32 	%r1649, %r1631, %r1631, 10;
	xor.b32  	%r1650, %r1648, %r1649;
	xor.b32  	%r1651, %r1605, %r1579;
	and.b32  	%r1652, %r1631, %r1651;
	and.b32  	%r1653, %r1605, %r1579;
	xor.b32  	%r1654, %r1652, %r1653;
	add.s32 	%r1655, %r1650, %r1654;
	add.s32 	%r1656, %r1645, %r1553;
	add.s32 	%r1657, %r1655, %r1645;
	shf.l.wrap.b32 	%r1658, %r1656, %r1656, 26;
	shf.l.wrap.b32 	%r1659, %r1656, %r1656, 21;
	xor.b32  	%r1660, %r1658, %r1659;
	shf.l.wrap.b32 	%r1661, %r1656, %r1656, 7;
	xor.b32  	%r1662, %r1660, %r1661;
	and.b32  	%r1663, %r1656, %r1630;
	not.b32 	%r1664, %r1656;
	and.b32  	%r1665, %r1604, %r1664;
	or.b32  	%r1666, %r1663, %r1665;
	ld.const.u32 	%r1667, [K+140];
	add.s32 	%r1668, %r1666, %r1578;
	add.s32 	%r1669, %r1668, %r1662;
	add.s32 	%r1670, %r1669, %r1667;
	add.s32 	%r1671, %r1670, %r408;
	shf.l.wrap.b32 	%r1672, %r1657, %r1657, 30;
	shf.l.wrap.b32 	%r1673, %r1657, %r1657, 19;
	xor.b32  	%r1674, %r1672, %r1673;
	shf.l.wrap.b32 	%r1675, %r1657, %r1657, 10;
	xor.b32  	%r1676, %r1674, %r1675;
	xor.b32  	%r1677, %r1631, %r1605;
	and.b32  	%r1678, %r1657, %r1677;
	and.b32  	%r1679, %r1631, %r1605;
	xor.b32  	%r1680, %r1678, %r1679;
	add.s32 	%r1681, %r1676, %r1680;
	add.s32 	%r1682, %r1671, %r1579;
	add.s32 	%r1683, %r1681, %r1671;
	shf.l.wrap.b32 	%r1684, %r1682, %r1682, 26;
	shf.l.wrap.b32 	%r1685, %r1682, %r1682, 21;
	xor.b32  	%r1686, %r1684, %r1685;
	shf.l.wrap.b32 	%r1687, %r1682, %r1682, 7;
	xor.b32  	%r1688, %r1686, %r1687;
	and.b32  	%r1689, %r1682, %r1656;
	not.b32 	%r1690, %r1682;
	and.b32  	%r1691, %r1630, %r1690;
	or.b32  	%r1692, %r1689, %r1691;
	ld.const.u32 	%r1693, [K+144];
	add.s32 	%r1694, %r1692, %r1604;
	add.s32 	%r1695, %r1694, %r1688;
	add.s32 	%r1696, %r1695, %r1693;
	add.s32 	%r1697, %r1696, %r421;
	shf.l.wrap.b32 	%r1698, %r1683, %r1683, 30;
	shf.l.wrap.b32 	%r1699, %r1683, %r1683, 19;
	xor.b32  	%r1700, %r1698, %r1699;
	shf.l.wrap.b32 	%r1701, %r1683, %r1683, 10;
	xor.b32  	%r1702, %r1700, %r1701;
	xor.b32  	%r1703, %r1657, %r1631;
	and.b32  	%r1704, %r1683, %r1703;
	and.b32  	%r1705, %r1657, %r1631;
	xor.b32  	%r1706, %r1704, %r1705;
	add.s32 	%r1707, %r1702, %r1706;
	add.s32 	%r1708, %r1697, %r1605;
	add.s32 	%r1709, %r1707, %r1697;
	shf.l.wrap.b32 	%r1710, %r1708, %r1708, 26;
	shf.l.wrap.b32 	%r1711, %r1708, %r1708, 21;
	xor.b32  	%r1712, %r1710, %r1711;
	shf.l.wrap.b32 	%r1713, %r1708, %r1708, 7;
	xor.b32  	%r1714, %r1712, %r1713;
	and.b32  	%r1715, %r1708, %r1682;
	not.b32 	%r1716, %r1708;
	and.b32  	%r1717, %r1656, %r1716;
	or.b32  	%r1718, %r1715, %r1717;
	ld.const.u32 	%r1719, [K+148];
	add.s32 	%r1720, %r1718, %r1630;
	add.s32 	%r1721, %r1720, %r1714;
	add.s32 	%r1722, %r1721, %r1719;
	add.s32 	%r1723, %r1722, %r434;
	shf.l.wrap.b32 	%r1724, %r1709, %r1709, 30;
	shf.l.wrap.b32 	%r1725, %r1709, %r1709, 19;
	xor.b32  	%r1726, %r1724, %r1725;
	shf.l.wrap.b32 	%r1727, %r1709, %r1709, 10;
	xor.b32  	%r1728, %r1726, %r1727;
	xor.b32  	%r1729, %r1683, %r1657;
	and.b32  	%r1730, %r1709, %r1729;
	and.b32  	%r1731, %r1683, %r1657;
	xor.b32  	%r1732, %r1730, %r1731;
	add.s32 	%r1733, %r1728, %r1732;
	add.s32 	%r1734, %r1723, %r1631;
	add.s32 	%r1735, %r1733, %r1723;
	shf.l.wrap.b32 	%r1736, %r1734, %r1734, 26;
	shf.l.wrap.b32 	%r1737, %r1734, %r1734, 21;
	xor.b32  	%r1738, %r1736, %r1737;
	shf.l.wrap.b32 	%r1739, %r1734, %r1734, 7;
	xor.b32  	%r1740, %r1738, %r1739;
	and.b32  	%r1741, %r1734, %r1708;
	not.b32 	%r1742, %r1734;
	and.b32  	%r1743, %r1682, %r1742;
	or.b32  	%r1744, %r1741, %r1743;
	ld.const.u32 	%r1745, [K+152];
	add.s32 	%r1746, %r1744, %r1656;
	add.s32 	%r1747, %r1746, %r1740;
	add.s32 	%r1748, %r1747, %r1745;
	add.s32 	%r1749, %r1748, %r447;
	shf.l.wrap.b32 	%r1750, %r1735, %r1735, 30;
	shf.l.wrap.b32 	%r1751, %r1735, %r1735, 19;
	xor.b32  	%r1752, %r1750, %r1751;
	shf.l.wrap.b32 	%r1753, %r1735, %r1735, 10;
	xor.b32  	%r1754, %r1752, %r1753;
	xor.b32  	%r1755, %r1709, %r1683;
	and.b32  	%r1756, %r1735, %r1755;
	and.b32  	%r1757, %r1709, %r1683;
	xor.b32  	%r1758, %r1756, %r1757;
	add.s32 	%r1759, %r1754, %r1758;
	add.s32 	%r1760, %r1749, %r1657;
	add.s32 	%r1761, %r1759, %r1749;
	shf.l.wrap.b32 	%r1762, %r1760, %r1760, 26;
	shf.l.wrap.b32 	%r1763, %r1760, %r1760, 21;
	xor.b32  	%r1764, %r1762, %r1763;
	shf.l.wrap.b32 	%r1765, %r1760, %r1760, 7;
	xor.b32  	%r1766, %r1764, %r1765;
	and.b32  	%r1767, %r1760, %r1734;
	not.b32 	%r1768, %r1760;
	and.b32  	%r1769, %r1708, %r1768;
	or.b32  	%r1770, %r1767, %r1769;
	ld.const.u32 	%r1771, [K+156];
	add.s32 	%r1772, %r1770, %r1682;
	add.s32 	%r1773, %r1772, %r1766;
	add.s32 	%r1774, %r1773, %r1771;
	add.s32 	%r1775, %r1774, %r460;
	shf.l.wrap.b32 	%r1776, %r1761, %r1761, 30;
	shf.l.wrap.b32 	%r1777, %r1761, %r1761, 19;
	xor.b32  	%r1778, %r1776, %r1777;
	shf.l.wrap.b32 	%r1779, %r1761, %r1761, 10;
	xor.b32  	%r1780, %r1778, %r1779;
	xor.b32  	%r1781, %r1735, %r1709;
	and.b32  	%r1782, %r1761, %r1781;
	and.b32  	%r1783, %r1735, %r1709;
	xor.b32  	%r1784, %r1782, %r1783;
	add.s32 	%r1785, %r1780, %r1784;
	add.s32 	%r1786, %r1775, %r1683;
	add.s32 	%r1787, %r1785, %r1775;
	shf.l.wrap.b32 	%r1788, %r1786, %r1786, 26;
	shf.l.wrap.b32 	%r1789, %r1786, %r1786, 21;
	xor.b32  	%r1790, %r1788, %r1789;
	shf.l.wrap.b32 	%r1791, %r1786, %r1786, 7;
	xor.b32  	%r1792, %r1790, %r1791;
	and.b32  	%r1793, %r1786, %r1760;
	not.b32 	%r1794, %r1786;
	and.b32  	%r1795, %r1734, %r1794;
	or.b32  	%r1796, %r1793, %r1795;
	ld.const.u32 	%r1797, [K+160];
	add.s32 	%r1798, %r1796, %r1708;
	add.s32 	%r1799, %r1798, %r1792;
	add.s32 	%r1800, %r1799, %r1797;
	add.s32 	%r1801, %r1800, %r473;
	shf.l.wrap.b32 	%r1802, %r1787, %r1787, 30;
	shf.l.wrap.b32 	%r1803, %r1787, %r1787, 19;
	xor.b32  	%r1804, %r1802, %r1803;
	shf.l.wrap.b32 	%r1805, %r1787, %r1787, 10;
	xor.b32  	%r1806, %r1804, %r1805;
	xor.b32  	%r1807, %r1761, %r1735;
	and.b32  	%r1808, %r1787, %r1807;
	and.b32  	%r1809, %r1761, %r1735;
	xor.b32  	%r1810, %r1808, %r1809;
	add.s32 	%r1811, %r1806, %r1810;
	add.s32 	%r1812, %r1801, %r1709;
	add.s32 	%r1813, %r1811, %r1801;
	shf.l.wrap.b32 	%r1814, %r1812, %r1812, 26;
	shf.l.wrap.b32 	%r1815, %r1812, %r1812, 21;
	xor.b32  	%r1816, %r1814, %r1815;
	shf.l.wrap.b32 	%r1817, %r1812, %r1812, 7;
	xor.b32  	%r1818, %r1816, %r1817;
	and.b32  	%r1819, %r1812, %r1786;
	not.b32 	%r1820, %r1812;
	and.b32  	%r1821, %r1760, %r1820;
	or.b32  	%r1822, %r1819, %r1821;
	ld.const.u32 	%r1823, [K+164];
	add.s32 	%r1824, %r1822, %r1734;
	add.s32 	%r1825, %r1824, %r1818;
	add.s32 	%r1826, %r1825, %r1823;
	add.s32 	%r1827, %r1826, %r486;
	shf.l.wrap.b32 	%r1828, %r1813, %r1813, 30;
	shf.l.wrap.b32 	%r1829, %r1813, %r1813, 19;
	xor.b32  	%r1830, %r1828, %r1829;
	shf.l.wrap.b32 	%r1831, %r1813, %r1813, 10;
	xor.b32  	%r1832, %r1830, %r1831;
	xor.b32  	%r1833, %r1787, %r1761;
	and.b32  	%r1834, %r1813, %r1833;
	and.b32  	%r1835, %r1787, %r1761;
	xor.b32  	%r1836, %r1834, %r1835;
	add.s32 	%r1837, %r1832, %r1836;
	add.s32 	%r1838, %r1827, %r1735;
	add.s32 	%r1839, %r1837, %r1827;
	shf.l.wrap.b32 	%r1840, %r1838, %r1838, 26;
	shf.l.wrap.b32 	%r1841, %r1838, %r1838, 21;
	xor.b32  	%r1842, %r1840, %r1841;
	shf.l.wrap.b32 	%r1843, %r1838, %r1838, 7;
	xor.b32  	%r1844, %r1842, %r1843;
	and.b32  	%r1845, %r1838, %r1812;
	not.b32 	%r1846, %r1838;
	and.b32  	%r1847, %r1786, %r1846;
	or.b32  	%r1848, %r1845, %r1847;
	ld.const.u32 	%r1849, [K+168];
	add.s32 	%r1850, %r1848, %r1760;
	add.s32 	%r1851, %r1850, %r1844;
	add.s32 	%r1852, %r1851, %r1849;
	add.s32 	%r1853, %r1852, %r499;
	shf.l.wrap.b32 	%r1854, %r1839, %r1839, 30;
	shf.l.wrap.b32 	%r1855, %r1839, %r1839, 19;
	xor.b32  	%r1856, %r1854, %r1855;
	shf.l.wrap.b32 	%r1857, %r1839, %r1839, 10;
	xor.b32  	%r1858, %r1856, %r1857;
	xor.b32  	%r1859, %r1813, %r1787;
	and.b32  	%r1860, %r1839, %r1859;
	and.b32  	%r1861, %r1813, %r1787;
	xor.b32  	%r1862, %r1860, %r1861;
	add.s32 	%r1863, %r1858, %r1862;
	add.s32 	%r1864, %r1853, %r1761;
	add.s32 	%r1865, %r1863, %r1853;
	shf.l.wrap.b32 	%r1866, %r1864, %r1864, 26;
	shf.l.wrap.b32 	%r1867, %r1864, %r1864, 21;
	xor.b32  	%r1868, %r1866, %r1867;
	shf.l.wrap.b32 	%r1869, %r1864, %r1864, 7;
	xor.b32  	%r1870, %r1868, %r1869;
	and.b32  	%r1871, %r1864, %r1838;
	not.b32 	%r1872, %r1864;
	and.b32  	%r1873, %r1812, %r1872;
	or.b32  	%r1874, %r1871, %r1873;
	ld.const.u32 	%r1875, [K+172];
	add.s32 	%r1876, %r1874, %r1786;
	add.s32 	%r1877, %r1876, %r1870;
	add.s32 	%r1878, %r1877, %r1875;
	add.s32 	%r1879, %r1878, %r512;
	shf.l.wrap.b32 	%r1880, %r1865, %r1865, 30;
	shf.l.wrap.b32 	%r1881, %r1865, %r1865, 19;
	xor.b32  	%r1882, %r1880, %r1881;
	shf.l.wrap.b32 	%r1883, %r1865, %r1865, 10;
	xor.b32  	%r1884, %r1882, %r1883;
	xor.b32  	%r1885, %r1839, %r1813;
	and.b32  	%r1886, %r1865, %r1885;
	and.b32  	%r1887, %r1839, %r1813;
	xor.b32  	%r1888, %r1886, %r1887;
	add.s32 	%r1889, %r1884, %r1888;
	add.s32 	%r1890, %r1879, %r1787;
	add.s32 	%r1891, %r1889, %r1879;
	shf.l.wrap.b32 	%r1892, %r1890, %r1890, 26;
	shf.l.wrap.b32 	%r1893, %r1890, %r1890, 21;
	xor.b32  	%r1894, %r1892, %r1893;
	shf.l.wrap.b32 	%r1895, %r1890, %r1890, 7;
	xor.b32  	%r1896, %r1894, %r1895;
	and.b32  	%r1897, %r1890, %r1864;
	not.b32 	%r1898, %r1890;
	and.b32  	%r1899, %r1838, %r1898;
	or.b32  	%r1900, %r1897, %r1899;
	ld.const.u32 	%r1901, [K+176];
	add.s32 	%r1902, %r1900, %r1812;
	add.s32 	%r1903, %r1902, %r1896;
	add.s32 	%r1904, %r1903, %r1901;
	add.s32 	%r1905, %r1904, %r525;
	shf.l.wrap.b32 	%r1906, %r1891, %r1891, 30;
	shf.l.wrap.b32 	%r1907, %r1891, %r1891, 19;
	xor.b32  	%r1908, %r1906, %r1907;
	shf.l.wrap.b32 	%r1909, %r1891, %r1891, 10;
	xor.b32  	%r1910, %r1908, %r1909;
	xor.b32  	%r1911, %r1865, %r1839;
	and.b32  	%r1912, %r1891, %r1911;
	and.b32  	%r1913, %r1865, %r1839;
	xor.b32  	%r1914, %r1912, %r1913;
	add.s32 	%r1915, %r1910, %r1914;
	add.s32 	%r1916, %r1905, %r1813;
	add.s32 	%r1917, %r1915, %r1905;
	shf.l.wrap.b32 	%r1918, %r1916, %r1916, 26;
	shf.l.wrap.b32 	%r1919, %r1916, %r1916, 21;
	xor.b32  	%r1920, %r1918, %r1919;
	shf.l.wrap.b32 	%r1921, %r1916, %r1916, 7;
	xor.b32  	%r1922, %r1920, %r1921;
	and.b32  	%r1923, %r1916, %r1890;
	not.b32 	%r1924, %r1916;
	and.b32  	%r1925, %r1864, %r1924;
	or.b32  	%r1926, %r1923, %r1925;
	ld.const.u32 	%r1927, [K+180];
	add.s32 	%r1928, %r1926, %r1838;
	add.s32 	%r1929, %r1928, %r1922;
	add.s32 	%r1930, %r1929, %r1927;
	add.s32 	%r1931, %r1930, %r538;
	shf.l.wrap.b32 	%r1932, %r1917, %r1917, 30;
	shf.l.wrap.b32 	%r1933, %r1917, %r1917, 19;
	xor.b32  	%r1934, %r1932, %r1933;
	shf.l.wrap.b32 	%r1935, %r1917, %r1917, 10;
	xor.b32  	%r1936, %r1934, %r1935;
	xor.b32  	%r1937, %r1891, %r1865;
	and.b32  	%r1938, %r1917, %r1937;
	and.b32  	%r1939, %r1891, %r1865;
	xor.b32  	%r1940, %r1938, %r1939;
	add.s32 	%r1941, %r1936, %r1940;
	add.s32 	%r1942, %r1931, %r1839;
	add.s32 	%r1943, %r1941, %r1931;
	shf.l.wrap.b32 	%r1944, %r1942, %r1942, 26;
	shf.l.wrap.b32 	%r1945, %r1942, %r1942, 21;
	xor.b32  	%r1946, %r1944, %r1945;
	shf.l.wrap.b32 	%r1947, %r1942, %r1942, 7;
	xor.b32  	%r1948, %r1946, %r1947;
	and.b32  	%r1949, %r1942, %r1916;
	not.b32 	%r1950, %r1942;
	and.b32  	%r1951, %r1890, %r1950;
	or.b32  	%r1952, %r1949, %r1951;
	ld.const.u32 	%r1953, [K+184];
	add.s32 	%r1954, %r1952, %r1864;
	add.s32 	%r1955, %r1954, %r1948;
	add.s32 	%r1956, %r1955, %r1953;
	add.s32 	%r1957, %r1956, %r551;
	shf.l.wrap.b32 	%r1958, %r1943, %r1943, 30;
	shf.l.wrap.b32 	%r1959, %r1943, %r1943, 19;
	xor.b32  	%r1960, %r1958, %r1959;
	shf.l.wrap.b32 	%r1961, %r1943, %r1943, 10;
	xor.b32  	%r1962, %r1960, %r1961;
	xor.b32  	%r1963, %r1917, %r1891;
	and.b32  	%r1964, %r1943, %r1963;
	and.b32  	%r1965, %r1917, %r1891;
	xor.b32  	%r1966, %r1964, %r1965;
	add.s32 	%r1967, %r1962, %r1966;
	add.s32 	%r1968, %r1957, %r1865;
	add.s32 	%r1969, %r1967, %r1957;
	shf.l.wrap.b32 	%r1970, %r1968, %r1968, 26;
	shf.l.wrap.b32 	%r1971, %r1968, %r1968, 21;
	xor.b32  	%r1972, %r1970, %r1971;
	shf.l.wrap.b32 	%r1973, %r1968, %r1968, 7;
	xor.b32  	%r1974, %r1972, %r1973;
	and.b32  	%r1975, %r1968, %r1942;
	not.b32 	%r1976, %r1968;
	and.b32  	%r1977, %r1916, %r1976;
	or.b32  	%r1978, %r1975, %r1977;
	ld.const.u32 	%r1979, [K+188];
	add.s32 	%r1980, %r1978, %r1890;
	add.s32 	%r1981, %r1980, %r1974;
	add.s32 	%r1982, %r1981, %r1979;
	add.s32 	%r1983, %r1982, %r564;
	shf.l.wrap.b32 	%r1984, %r1969, %r1969, 30;
	shf.l.wrap.b32 	%r1985, %r1969, %r1969, 19;
	xor.b32  	%r1986, %r1984, %r1985;
	shf.l.wrap.b32 	%r1987, %r1969, %r1969, 10;
	xor.b32  	%r1988, %r1986, %r1987;
	xor.b32  	%r1989, %r1943, %r1917;
	and.b32  	%r1990, %r1969, %r1989;
	and.b32  	%r1991, %r1943, %r1917;
	xor.b32  	%r1992, %r1990, %r1991;
	add.s32 	%r1993, %r1988, %r1992;
	add.s32 	%r1994, %r1983, %r1891;
	add.s32 	%r1995, %r1993, %r1983;
	shf.l.wrap.b32 	%r1996, %r1994, %r1994, 26;
	shf.l.wrap.b32 	%r1997, %r1994, %r1994, 21;
	xor.b32  	%r1998, %r1996, %r1997;
	shf.l.wrap.b32 	%r1999, %r1994, %r1994, 7;
	xor.b32  	%r2000, %r1998, %r1999;
	and.b32  	%r2001, %r1994, %r1968;
	not.b32 	%r2002, %r1994;
	and.b32  	%r2003, %r1942, %r2002;
	or.b32  	%r2004, %r2001, %r2003;
	ld.const.u32 	%r2005, [K+192];
	add.s32 	%r2006, %r2004, %r1916;
	add.s32 	%r2007, %r2006, %r2000;
	add.s32 	%r2008, %r2007, %r2005;
	add.s32 	%r2009, %r2008, %r577;
	shf.l.wrap.b32 	%r2010, %r1995, %r1995, 30;
	shf.l.wrap.b32 	%r2011, %r1995, %r1995, 19;
	xor.b32  	%r2012, %r2010, %r2011;
	shf.l.wrap.b32 	%r2013, %r1995, %r1995, 10;
	xor.b32  	%r2014, %r2012, %r2013;
	xor.b32  	%r2015, %r1969, %r1943;
	and.b32  	%r2016, %r1995, %r2015;
	and.b32  	%r2017, %r1969, %r1943;
	xor.b32  	%r2018, %r2016, %r2017;
	add.s32 	%r2019, %r2014, %r2018;
	add.s32 	%r2020, %r2009, %r1917;
	add.s32 	%r2021, %r2019, %r2009;
	shf.l.wrap.b32 	%r2022, %r2020, %r2020, 26;
	shf.l.wrap.b32 	%r2023, %r2020, %r2020, 21;
	xor.b32  	%r2024, %r2022, %r2023;
	shf.l.wrap.b32 	%r2025, %r2020, %r2020, 7;
	xor.b32  	%r2026, %r2024, %r2025;
	and.b32  	%r2027, %r2020, %r1994;
	not.b32 	%r2028, %r2020;
	and.b32  	%r2029, %r1968, %r2028;
	or.b32  	%r2030, %r2027, %r2029;
	ld.const.u32 	%r2031, [K+196];
	add.s32 	%r2032, %r2030, %r1942;
	add.s32 	%r2033, %r2032, %r2026;
	add.s32 	%r2034, %r2033, %r2031;
	add.s32 	%r2035, %r2034, %r590;
	shf.l.wrap.b32 	%r2036, %r2021, %r2021, 30;
	shf.l.wrap.b32 	%r2037, %r2021, %r2021, 19;
	xor.b32  	%r2038, %r2036, %r2037;
	shf.l.wrap.b32 	%r2039, %r2021, %r2021, 10;
	xor.b32  	%r2040, %r2038, %r2039;
	xor.b32  	%r2041, %r1995, %r1969;
	and.b32  	%r2042, %r2021, %r2041;
	and.b32  	%r2043, %r1995, %r1969;
	xor.b32  	%r2044, %r2042, %r2043;
	add.s32 	%r2045, %r2040, %r2044;
	add.s32 	%r2046, %r2035, %r1943;
	add.s32 	%r2047, %r2045, %r2035;
	shf.l.wrap.b32 	%r2048, %r2046, %r2046, 26;
	shf.l.wrap.b32 	%r2049, %r2046, %r2046, 21;
	xor.b32  	%r2050, %r2048, %r2049;
	shf.l.wrap.b32 	%r2051, %r2046, %r2046, 7;
	xor.b32  	%r2052, %r2050, %r2051;
	and.b32  	%r2053, %r2046, %r2020;
	not.b32 	%r2054, %r2046;
	and.b32  	%r2055, %r1994, %r2054;
	or.b32  	%r2056, %r2053, %r2055;
	ld.const.u32 	%r2057, [K+200];
	add.s32 	%r2058, %r2056, %r1968;
	add.s32 	%r2059, %r2058, %r2052;
	add.s32 	%r2060, %r2059, %r2057;
	add.s32 	%r2061, %r2060, %r603;
	shf.l.wrap.b32 	%r2062, %r2047, %r2047, 30;
	shf.l.wrap.b32 	%r2063, %r2047, %r2047, 19;
	xor.b32  	%r2064, %r2062, %r2063;
	shf.l.wrap.b32 	%r2065, %r2047, %r2047, 10;
	xor.b32  	%r2066, %r2064, %r2065;
	xor.b32  	%r2067, %r2021, %r1995;
	and.b32  	%r2068, %r2047, %r2067;
	and.b32  	%r2069, %r2021, %r1995;
	xor.b32  	%r2070, %r2068, %r2069;
	add.s32 	%r2071, %r2066, %r2070;
	add.s32 	%r2072, %r2061, %r1969;
	add.s32 	%r2073, %r2071, %r2061;
	shf.l.wrap.b32 	%r2074, %r2072, %r2072, 26;
	shf.l.wrap.b32 	%r2075, %r2072, %r2072, 21;
	xor.b32  	%r2076, %r2074, %r2075;
	shf.l.wrap.b32 	%r2077, %r2072, %r2072, 7;
	xor.b32  	%r2078, %r2076, %r2077;
	and.b32  	%r2079, %r2072, %r2046;
	not.b32 	%r2080, %r2072;
	and.b32  	%r2081, %r2020, %r2080;
	or.b32  	%r2082, %r2079, %r2081;
	ld.const.u32 	%r2083, [K+204];
	add.s32 	%r2084, %r2082, %r1994;
	add.s32 	%r2085, %r2084, %r2078;
	add.s32 	%r2086, %r2085, %r2083;
	add.s32 	%r2087, %r2086, %r616;
	shf.l.wrap.b32 	%r2088, %r2073, %r2073, 30;
	shf.l.wrap.b32 	%r2089, %r2073, %r2073, 19;
	xor.b32  	%r2090, %r2088, %r2089;
	shf.l.wrap.b32 	%r2091, %r2073, %r2073, 10;
	xor.b32  	%r2092, %r2090, %r2091;
	xor.b32  	%r2093, %r2047, %r2021;
	and.b32  	%r2094, %r2073, %r2093;
	and.b32  	%r2095, %r2047, %r2021;
	xor.b32  	%r2096, %r2094, %r2095;
	add.s32 	%r2097, %r2092, %r2096;
	add.s32 	%r2098, %r2087, %r1995;
	add.s32 	%r2099, %r2097, %r2087;
	shf.l.wrap.b32 	%r2100, %r2098, %r2098, 26;
	shf.l.wrap.b32 	%r2101, %r2098, %r2098, 21;
	xor.b32  	%r2102, %r2100, %r2101;
	shf.l.wrap.b32 	%r2103, %r2098, %r2098, 7;
	xor.b32  	%r2104, %r2102, %r2103;
	and.b32  	%r2105, %r2098, %r2072;
	not.b32 	%r2106, %r2098;
	and.b32  	%r2107, %r2046, %r2106;
	or.b32  	%r2108, %r2105, %r2107;
	ld.const.u32 	%r2109, [K+208];
	add.s32 	%r2110, %r2108, %r2020;
	add.s32 	%r2111, %r2110, %r2104;
	add.s32 	%r2112, %r2111, %r2109;
	add.s32 	%r2113, %r2112, %r629;
	shf.l.wrap.b32 	%r2114, %r2099, %r2099, 30;
	shf.l.wrap.b32 	%r2115, %r2099, %r2099, 19;
	xor.b32  	%r2116, %r2114, %r2115;
	shf.l.wrap.b32 	%r2117, %r2099, %r2099, 10;
	xor.b32  	%r2118, %r2116, %r2117;
	xor.b32  	%r2119, %r2073, %r2047;
	and.b32  	%r2120, %r2099, %r2119;
	and.b32  	%r2121, %r2073, %r2047;
	xor.b32  	%r2122, %r2120, %r2121;
	add.s32 	%r2123, %r2118, %r2122;
	add.s32 	%r2124, %r2113, %r2021;
	add.s32 	%r2125, %r2123, %r2113;
	shf.l.wrap.b32 	%r2126, %r2124, %r2124, 26;
	shf.l.wrap.b32 	%r2127, %r2124, %r2124, 21;
	xor.b32  	%r2128, %r2126, %r2127;
	shf.l.wrap.b32 	%r2129, %r2124, %r2124, 7;
	xor.b32  	%r2130, %r2128, %r2129;
	and.b32  	%r2131, %r2124, %r2098;
	not.b32 	%r2132, %r2124;
	and.b32  	%r2133, %r2072, %r2132;
	or.b32  	%r2134, %r2131, %r2133;
	ld.const.u32 	%r2135, [K+212];
	add.s32 	%r2136, %r2134, %r2046;
	add.s32 	%r2137, %r2136, %r2130;
	add.s32 	%r2138, %r2137, %r2135;
	add.s32 	%r2139, %r2138, %r642;
	shf.l.wrap.b32 	%r2140, %r2125, %r2125, 30;
	shf.l.wrap.b32 	%r2141, %r2125, %r2125, 19;
	xor.b32  	%r2142, %r2140, %r2141;
	shf.l.wrap.b32 	%r2143, %r2125, %r2125, 10;
	xor.b32  	%r2144, %r2142, %r2143;
	xor.b32  	%r2145, %r2099, %r2073;
	and.b32  	%r2146, %r2125, %r2145;
	and.b32  	%r2147, %r2099, %r2073;
	xor.b32  	%r2148, %r2146, %r2147;
	add.s32 	%r2149, %r2144, %r2148;
	add.s32 	%r2150, %r2139, %r2047;
	add.s32 	%r2151, %r2149, %r2139;
	shf.l.wrap.b32 	%r2152, %r2150, %r2150, 26;
	shf.l.wrap.b32 	%r2153, %r2150, %r2150, 21;
	xor.b32  	%r2154, %r2152, %r2153;
	shf.l.wrap.b32 	%r2155, %r2150, %r2150, 7;
	xor.b32  	%r2156, %r2154, %r2155;
	and.b32  	%r2157, %r2150, %r2124;
	not.b32 	%r2158, %r2150;
	and.b32  	%r2159, %r2098, %r2158;
	or.b32  	%r2160, %r2157, %r2159;
	ld.const.u32 	%r2161, [K+216];
	add.s32 	%r2162, %r2160, %r2072;
	add.s32 	%r2163, %r2162, %r2156;
	add.s32 	%r2164, %r2163, %r2161;
	add.s32 	%r2165, %r2164, %r655;
	shf.l.wrap.b32 	%r2166, %r2151, %r2151, 30;
	shf.l.wrap.b32 	%r2167, %r2151, %r2151, 19;
	xor.b32  	%r2168, %r2166, %r2167;
	shf.l.wrap.b32 	%r2169, %r2151, %r2151, 10;
	xor.b32  	%r2170, %r2168, %r2169;
	xor.b32  	%r2171, %r2125, %r2099;
	and.b32  	%r2172, %r2151, %r2171;
	and.b32  	%r2173, %r2125, %r2099;
	xor.b32  	%r2174, %r2172, %r2173;
	add.s32 	%r2175, %r2170, %r2174;
	add.s32 	%r2176, %r2165, %r2073;
	add.s32 	%r2177, %r2175, %r2165;
	shf.l.wrap.b32 	%r2178, %r2176, %r2176, 26;
	shf.l.wrap.b32 	%r2179, %r2176, %r2176, 21;
	xor.b32  	%r2180, %r2178, %r2179;
	shf.l.wrap.b32 	%r2181, %r2176, %r2176, 7;
	xor.b32  	%r2182, %r2180, %r2181;
	and.b32  	%r2183, %r2176, %r2150;
	not.b32 	%r2184, %r2176;
	and.b32  	%r2185, %r2124, %r2184;
	or.b32  	%r2186, %r2183, %r2185;
	ld.const.u32 	%r2187, [K+220];
	add.s32 	%r2188, %r2186, %r2098;
	add.s32 	%r2189, %r2188, %r2182;
	add.s32 	%r2190, %r2189, %r2187;
	add.s32 	%r2191, %r2190, %r668;
	shf.l.wrap.b32 	%r2192, %r2177, %r2177, 30;
	shf.l.wrap.b32 	%r2193, %r2177, %r2177, 19;
	xor.b32  	%r2194, %r2192, %r2193;
	shf.l.wrap.b32 	%r2195, %r2177, %r2177, 10;
	xor.b32  	%r2196, %r2194, %r2195;
	xor.b32  	%r2197, %r2151, %r2125;
	and.b32  	%r2198, %r2177, %r2197;
	and.b32  	%r2199, %r2151, %r2125;
	xor.b32  	%r2200, %r2198, %r2199;
	add.s32 	%r2201, %r2196, %r2200;
	add.s32 	%r2202, %r2191, %r2099;
	add.s32 	%r2203, %r2201, %r2191;
	shf.l.wrap.b32 	%r2204, %r2202, %r2202, 26;
	shf.l.wrap.b32 	%r2205, %r2202, %r2202, 21;
	xor.b32  	%r2206, %r2204, %r2205;
	shf.l.wrap.b32 	%r2207, %r2202, %r2202, 7;
	xor.b32  	%r2208, %r2206, %r2207;
	and.b32  	%r2209, %r2202, %r2176;
	not.b32 	%r2210, %r2202;
	and.b32  	%r2211, %r2150, %r2210;
	or.b32  	%r2212, %r2209, %r2211;
	ld.const.u32 	%r2213, [K+224];
	add.s32 	%r2214, %r2212, %r2124;
	add.s32 	%r2215, %r2214, %r2208;
	add.s32 	%r2216, %r2215, %r2213;
	add.s32 	%r2217, %r2216, %r681;
	shf.l.wrap.b32 	%r2218, %r2203, %r2203, 30;
	shf.l.wrap.b32 	%r2219, %r2203, %r2203, 19;
	xor.b32  	%r2220, %r2218, %r2219;
	shf.l.wrap.b32 	%r2221, %r2203, %r2203, 10;
	xor.b32  	%r2222, %r2220, %r2221;
	xor.b32  	%r2223, %r2177, %r2151;
	and.b32  	%r2224, %r2203, %r2223;
	and.b32  	%r2225, %r2177, %r2151;
	xor.b32  	%r2226, %r2224, %r2225;
	add.s32 	%r2227, %r2222, %r2226;
	add.s32 	%r2228, %r2217, %r2125;
	add.s32 	%r2229, %r2227, %r2217;
	shf.l.wrap.b32 	%r2230, %r2228, %r2228, 26;
	shf.l.wrap.b32 	%r2231, %r2228, %r2228, 21;
	xor.b32  	%r2232, %r2230, %r2231;
	shf.l.wrap.b32 	%r2233, %r2228, %r2228, 7;
	xor.b32  	%r2234, %r2232, %r2233;
	and.b32  	%r2235, %r2228, %r2202;
	not.b32 	%r2236, %r2228;
	and.b32  	%r2237, %r2176, %r2236;
	or.b32  	%r2238, %r2235, %r2237;
	ld.const.u32 	%r2239, [K+228];
	add.s32 	%r2240, %r2238, %r2150;
	add.s32 	%r2241, %r2240, %r2234;
	add.s32 	%r2242, %r2241, %r2239;
	add.s32 	%r2243, %r2242, %r694;
	shf.l.wrap.b32 	%r2244, %r2229, %r2229, 30;
	shf.l.wrap.b32 	%r2245, %r2229, %r2229, 19;
	xor.b32  	%r2246, %r2244, %r2245;
	shf.l.wrap.b32 	%r2247, %r2229, %r2229, 10;
	xor.b32  	%r2248, %r2246, %r2247;
	xor.b32  	%r2249, %r2203, %r2177;
	and.b32  	%r2250, %r2229, %r2249;
	and.b32  	%r2251, %r2203, %r2177;
	xor.b32  	%r2252, %r2250, %r2251;
	add.s32 	%r2253, %r2248, %r2252;
	add.s32 	%r2254, %r2243, %r2151;
	add.s32 	%r2255, %r2253, %r2243;
	shf.l.wrap.b32 	%r2256, %r2254, %r2254, 26;
	shf.l.wrap.b32 	%r2257, %r2254, %r2254, 21;
	xor.b32  	%r2258, %r2256, %r2257;
	shf.l.wrap.b32 	%r2259, %r2254, %r2254, 7;
	xor.b32  	%r2260, %r2258, %r2259;
	and.b32  	%r2261, %r2254, %r2228;
	not.b32 	%r2262, %r2254;
	and.b32  	%r2263, %r2202, %r2262;
	or.b32  	%r2264, %r2261, %r2263;
	ld.const.u32 	%r2265, [K+232];
	add.s32 	%r2266, %r2264, %r2176;
	add.s32 	%r2267, %r2266, %r2260;
	add.s32 	%r2268, %r2267, %r2265;
	add.s32 	%r2269, %r2268, %r707;
	shf.l.wrap.b32 	%r2270, %r2255, %r2255, 30;
	shf.l.wrap.b32 	%r2271, %r2255, %r2255, 19;
	xor.b32  	%r2272, %r2270, %r2271;
	shf.l.wrap.b32 	%r2273, %r2255, %r2255, 10;
	xor.b32  	%r2274, %r2272, %r2273;
	xor.b32  	%r2275, %r2229, %r2203;
	and.b32  	%r2276, %r2255, %r2275;
	and.b32  	%r2277, %r2229, %r2203;
	xor.b32  	%r2278, %r2276, %r2277;
	add.s32 	%r2279, %r2274, %r2278;
	add.s32 	%r2280, %r2269, %r2177;
	add.s32 	%r2281, %r2279, %r2269;
	shf.l.wrap.b32 	%r2282, %r2280, %r2280, 26;
	shf.l.wrap.b32 	%r2283, %r2280, %r2280, 21;
	xor.b32  	%r2284, %r2282, %r2283;
	shf.l.wrap.b32 	%r2285, %r2280, %r2280, 7;
	xor.b32  	%r2286, %r2284, %r2285;
	and.b32  	%r2287, %r2280, %r2254;
	not.b32 	%r2288, %r2280;
	and.b32  	%r2289, %r2228, %r2288;
	or.b32  	%r2290, %r2287, %r2289;
	ld.const.u32 	%r2291, [K+236];
	add.s32 	%r2292, %r2290, %r2202;
	add.s32 	%r2293, %r2292, %r2286;
	add.s32 	%r2294, %r2293, %r2291;
	add.s32 	%r2295, %r2294, %r720;
	shf.l.wrap.b32 	%r2296, %r2281, %r2281, 30;
	shf.l.wrap.b32 	%r2297, %r2281, %r2281, 19;
	xor.b32  	%r2298, %r2296, %r2297;
	shf.l.wrap.b32 	%r2299, %r2281, %r2281, 10;
	xor.b32  	%r2300, %r2298, %r2299;
	xor.b32  	%r2301, %r2255, %r2229;
	and.b32  	%r2302, %r2281, %r2301;
	and.b32  	%r2303, %r2255, %r2229;
	xor.b32  	%r2304, %r2302, %r2303;
	add.s32 	%r2305, %r2300, %r2304;
	add.s32 	%r2306, %r2295, %r2203;
	add.s32 	%r2307, %r2305, %r2295;
	shf.l.wrap.b32 	%r2308, %r2306, %r2306, 26;
	shf.l.wrap.b32 	%r2309, %r2306, %r2306, 21;
	xor.b32  	%r2310, %r2308, %r2309;
	shf.l.wrap.b32 	%r2311, %r2306, %r2306, 7;
	xor.b32  	%r2312, %r2310, %r2311;
	and.b32  	%r2313, %r2306, %r2280;
	not.b32 	%r2314, %r2306;
	and.b32  	%r2315, %r2254, %r2314;
	or.b32  	%r2316, %r2313, %r2315;
	ld.const.u32 	%r2317, [K+240];
	add.s32 	%r2318, %r2316, %r2228;
	add.s32 	%r2319, %r2318, %r2312;
	add.s32 	%r2320, %r2319, %r2317;
	add.s32 	%r2321, %r2320, %r733;
	shf.l.wrap.b32 	%r2322, %r2307, %r2307, 30;
	shf.l.wrap.b32 	%r2323, %r2307, %r2307, 19;
	xor.b32  	%r2324, %r2322, %r2323;
	shf.l.wrap.b32 	%r2325, %r2307, %r2307, 10;
	xor.b32  	%r2326, %r2324, %r2325;
	xor.b32  	%r2327, %r2281, %r2255;
	and.b32  	%r2328, %r2307, %r2327;
	and.b32  	%r2329, %r2281, %r2255;
	xor.b32  	%r2330, %r2328, %r2329;
	add.s32 	%r2331, %r2326, %r2330;
	add.s32 	%r2332, %r2321, %r2229;
	add.s32 	%r2333, %r2331, %r2321;
	shf.l.wrap.b32 	%r2334, %r2332, %r2332, 26;
	shf.l.wrap.b32 	%r2335, %r2332, %r2332, 21;
	xor.b32  	%r2336, %r2334, %r2335;
	shf.l.wrap.b32 	%r2337, %r2332, %r2332, 7;
	xor.b32  	%r2338, %r2336, %r2337;
	and.b32  	%r2339, %r2332, %r2306;
	not.b32 	%r2340, %r2332;
	and.b32  	%r2341, %r2280, %r2340;
	or.b32  	%r2342, %r2339, %r2341;
	ld.const.u32 	%r2343, [K+244];
	add.s32 	%r2344, %r2342, %r2254;
	add.s32 	%r2345, %r2344, %r2338;
	add.s32 	%r2346, %r2345, %r2343;
	add.s32 	%r2347, %r2346, %r746;
	shf.l.wrap.b32 	%r2348, %r2333, %r2333, 30;
	shf.l.wrap.b32 	%r2349, %r2333, %r2333, 19;
	xor.b32  	%r2350, %r2348, %r2349;
	shf.l.wrap.b32 	%r2351, %r2333, %r2333, 10;
	xor.b32  	%r2352, %r2350, %r2351;
	xor.b32  	%r2353, %r2307, %r2281;
	and.b32  	%r2354, %r2333, %r2353;
	and.b32  	%r2355, %r2307, %r2281;
	xor.b32  	%r2356, %r2354, %r2355;
	add.s32 	%r2357, %r2352, %r2356;
	add.s32 	%r2358, %r2347, %r2255;
	add.s32 	%r2359, %r2357, %r2347;
	shf.l.wrap.b32 	%r2360, %r2358, %r2358, 26;
	shf.l.wrap.b32 	%r2361, %r2358, %r2358, 21;
	xor.b32  	%r2362, %r2360, %r2361;
	shf.l.wrap.b32 	%r2363, %r2358, %r2358, 7;
	xor.b32  	%r2364, %r2362, %r2363;
	and.b32  	%r2365, %r2358, %r2332;
	not.b32 	%r2366, %r2358;
	and.b32  	%r2367, %r2306, %r2366;
	or.b32  	%r2368, %r2365, %r2367;
	ld.const.u32 	%r2369, [K+248];
	add.s32 	%r2370, %r2368, %r2280;
	add.s32 	%r2371, %r2370, %r2364;
	add.s32 	%r2372, %r2371, %r2369;
	add.s32 	%r2373, %r2372, %r759;
	shf.l.wrap.b32 	%r2374, %r2359, %r2359, 30;
	shf.l.wrap.b32 	%r2375, %r2359, %r2359, 19;
	xor.b32  	%r2376, %r2374, %r2375;
	shf.l.wrap.b32 	%r2377, %r2359, %r2359, 10;
	xor.b32  	%r2378, %r2376, %r2377;
	xor.b32  	%r2379, %r2333, %r2307;
	and.b32  	%r2380, %r2359, %r2379;
	and.b32  	%r2381, %r2333, %r2307;
	xor.b32  	%r2382, %r2380, %r2381;
	add.s32 	%r2383, %r2378, %r2382;
	add.s32 	%r2384, %r2373, %r2281;
	add.s32 	%r2385, %r2383, %r2373;
	shf.l.wrap.b32 	%r2386, %r2384, %r2384, 26;
	shf.l.wrap.b32 	%r2387, %r2384, %r2384, 21;
	xor.b32  	%r2388, %r2386, %r2387;
	shf.l.wrap.b32 	%r2389, %r2384, %r2384, 7;
	xor.b32  	%r2390, %r2388, %r2389;
	and.b32  	%r2391, %r2384, %r2358;
	not.b32 	%r2392, %r2384;
	and.b32  	%r2393, %r2332, %r2392;
	or.b32  	%r2394, %r2391, %r2393;
	ld.const.u32 	%r2395, [K+252];
	add.s32 	%r2396, %r2394, %r2306;
	add.s32 	%r2397, %r2396, %r2390;
	add.s32 	%r2398, %r2397, %r2395;
	add.s32 	%r2399, %r2398, %r772;
	shf.l.wrap.b32 	%r2400, %r2385, %r2385, 30;
	shf.l.wrap.b32 	%r2401, %r2385, %r2385, 19;
	xor.b32  	%r2402, %r2400, %r2401;
	shf.l.wrap.b32 	%r2403, %r2385, %r2385, 10;
	xor.b32  	%r2404, %r2402, %r2403;
	xor.b32  	%r2405, %r2359, %r2333;
	and.b32  	%r2406, %r2385, %r2405;
	and.b32  	%r2407, %r2359, %r2333;
	xor.b32  	%r2408, %r2406, %r2407;
	add.s32 	%r2409, %r2404, %r2408;
	add.s32 	%r2410, %r2399, %r2307;
	add.s32 	%r2411, %r2409, %r2399;
	add.s32 	%r2412, %r2411, 1779033703;
	add.s32 	%r2413, %r2385, -1150833019;
	add.s32 	%r2414, %r2359, 1013904242;
	add.s32 	%r2415, %r2333, -1521486534;
	add.s32 	%r2416, %r2410, 1359893119;
	add.s32 	%r2417, %r2384, -1694144372;
	add.s32 	%r2418, %r2358, 528734635;
	add.s32 	%r2419, %r2332, 1541459225;
	mov.u32 	%r2420, %ctaid.x;
	mov.u32 	%r2421, %ntid.x;
	mov.u32 	%r2422, %tid.x;
	mad.lo.s32 	%r2423, %r2420, %r2421, %r2422;
	shl.b32 	%r2424, %r2423, 3;
	mul.wide.s32 	%rd5, %r2424, 4;
	add.s64 	%rd6, %rd4, %rd5;
	st.global.u32 	[%rd6], %r2412;
	st.global.u32 	[%rd6+4], %r2413;
	st.global.u32 	[%rd6+8], %r2414;
	st.global.u32 	[%rd6+12], %r2415;
	st.global.u32 	[%rd6+16], %r2416;
	st.global.u32 	[%rd6+20], %r2417;
	st.global.u32 	[%rd6+24], %r2418;
	st.global.u32 	[%rd6+28], %r2419;
$L__BB0_2:
	ret;

}


// ===== COMPILED SASS (sm_100) =====

	.target	sm_100

	.elftype	@"ET_EXEC"


//--------------------- .note.nv.tkinfo           --------------------------
	.section	.note.nv.tkinfo,"",@"SHT_NOTE"
	.sectionflags	@"SHF_NOTE_NV_TKINFO"
	.tkinfo
        /*0018*/ 	.word	0x00000002
        /*0030*/ 	.string	""
        /*0030*/ 	.string	"ptxas"
        /*0030*/ 	.string	"Cuda compilation tools, release 13.0, V13.0.88"
        /*0030*/ 	.string	"Build cuda_13.0.r13.0/compiler.36424714_0"
        /*0030*/ 	.string	"-arch sm_100 -m 64 "



//--------------------- .note.nv.cuinfo           --------------------------
	.section	.note.nv.cuinfo,"",@"SHT_NOTE"
	.sectionflags	@"SHF_NOTE_NV_CUINFO"
        /*0018*/ 	.short	0x0002
        /*001a*/ 	.short	0x0064
        /*001c*/ 	.short	0x0082
	.zero		2


//--------------------- .nv.info                  --------------------------
	.section	.nv.info,"",@"SHT_CUDA_INFO"
	.align	4


	//----- nvinfo : EIATTR_REGCOUNT
	.align		4
        /*0000*/ 	.byte	0x04, 0x2f
        /*0002*/ 	.short	(.L_3 - .L_2)
	.align		4
.L_2:
        /*0004*/ 	.word	index@(_Z13sha256_kernelPjm)
        /*0008*/ 	.word	0x00000016


	//----- nvinfo : EIATTR_FRAME_SIZE
	.align		4
.L_3:
        /*000c*/ 	.byte	0x04, 0x11
        /*000e*/ 	.short	(.L_5 - .L_4)
	.align		4
.L_4:
        /*0010*/ 	.word	index@(_Z13sha256_kernelPjm)
        /*0014*/ 	.word	0x00000000


	//----- nvinfo : EIATTR_MIN_STACK_SIZE
	.align		4
.L_5:
        /*0018*/ 	.byte	0x04, 0x12
        /*001a*/ 	.short	(.L_7 - .L_6)
	.align		4
.L_6:
        /*001c*/ 	.word	index@(_Z13sha256_kernelPjm)
        /*0020*/ 	.word	0x00000000
.L_7:


//--------------------- .nv.compat                --------------------------
	.section	.nv.compat,"",@"SHT_CUDA_COMPAT_INFO"
	.align	4
        /*0000*/ 	.byte	0x02, 0x09, 0x00, 0x00, 0x02, 0x02, 0x01, 0x00, 0x02, 0x05, 0x05, 0x00, 0x03, 0x07, 0x01, 0x01
        /*0010*/ 	.byte	0x02, 0x03, 0x00, 0x00, 0x02, 0x06, 0x01, 0x00, 0x04, 0x0b, 0x08, 0x00, 0x09, 0x00, 0x00, 0x00
        /*0020*/ 	.byte	0x00, 0x00, 0x00, 0x00


//--------------------- .nv.info._Z13sha256_kernelPjm --------------------------
	.section	.nv.info._Z13sha256_kernelPjm,"",@"SHT_CUDA_INFO"
	.sectionflags	@""
	.align	4


	//----- nvinfo : EIATTR_CUDA_API_VERSION
	.align		4
        /*0000*/ 	.byte	0x04, 0x37
        /*0002*/ 	.short	(.L_9 - .L_8)
.L_8:
        /*0004*/ 	.word	0x00000082


	//----- nvinfo : EIATTR_KPARAM_INFO
	.align		4
.L_9:
        /*0008*/ 	.byte	0x04, 0x17
        /*000a*/ 	.short	(.L_11 - .L_10)
.L_10:
        /*000c*/ 	.word	0x00000000
        /*0010*/ 	.short	0x0001
        /*0012*/ 	.short	0x0008
        /*0014*/ 	.byte	0x00, 0xf0, 0x21, 0x00


	//----- nvinfo : EIATTR_KPARAM_INFO
	.align		4
.L_11:
        /*0018*/ 	.byte	0x04, 0x17
        /*001a*/ 	.short	(.L_13 - .L_12)
.L_12:
        /*001c*/ 	.word	0x00000000
        /*0020*/ 	.short	0x0000
        /*0022*/ 	.short	0x0000
        /*0024*/ 	.byte	0x00, 0xf5, 0x21, 0x00


	//----- nvinfo : EIATTR_SPARSE_MMA_MASK
	.align		4
.L_13:
        /*0028*/ 	.byte	0x03, 0x50
        /*002a*/ 	.short	0x0000


	//----- nvinfo : EIATTR_MAXREG_COUNT
	.align		4
        /*002c*/ 	.byte	0x03, 0x1b
        /*002e*/ 	.short	0x00ff


	//----- nvinfo : EIATTR_MERCURY_ISA_VERSION
	.align		4
        /*0030*/ 	.byte	0x03, 0x5f
        /*0032*/ 	.short	0x0101


	//----- nvinfo : EIATTR_VRC_CTA_INIT_COUNT
	.align		4
        /*0034*/ 	.byte	0x02, 0x4a
	.zero		1
	.zero		1


	//----- nvinfo : EIATTR_EXIT_INSTR_OFFSETS
	.align		4
        /*0038*/ 	.byte	0x04, 0x1c
        /*003a*/ 	.short	(.L_15 - .L_14)


	//   ....[0]....
.L_14:
        /*003c*/ 	.word	0x00000090


	//   ....[1]....
        /*0040*/ 	.word	0x00006230


	//----- nvinfo : EIATTR_CBANK_PARAM_SIZE
	.align		4
.L_15:
        /*0044*/ 	.byte	0x03, 0x19
        /*0046*/ 	.short	0x0010


	//----- nvinfo : EIATTR_PARAM_CBANK
	.align		4
        /*0048*/ 	.byte	0x04, 0x0a
        /*004a*/ 	.short	(.L_17 - .L_16)
	.align		4
.L_16:
        /*004c*/ 	.word	index@(.nv.constant0._Z13sha256_kernelPjm)
        /*0050*/ 	.short	0x0380
        /*0052*/ 	.short	0x0010


	//----- nvinfo : EIATTR_SW_WAR
	.align		4
.L_17:
        /*0054*/ 	.byte	0x04, 0x36
        /*0056*/ 	.short	(.L_19 - .L_18)
.L_18:
        /*0058*/ 	.word	0x00000008
.L_19:


//--------------------- .nv.callgraph             --------------------------
	.section	.nv.callgraph,"",@"SHT_CUDA_CALLGRAPH"
	.align	4
	.sectionentsize	8
	.align		4
        /*0000*/ 	.word	0x00000000
	.align		4
        /*0004*/ 	.word	0xffffffff
	.align		4
        /*0008*/ 	.word	0x00000000
	.align		4
        /*000c*/ 	.word	0xfffffffe
	.align		4
        /*0010*/ 	.word	0x00000000
	.align		4
        /*0014*/ 	.word	0xfffffffd
	.align		4
        /*0018*/ 	.word	0x00000000
	.align		4
        /*001c*/ 	.word	0xfffffffc


//--------------------- .nv.constant3             --------------------------
	.section	.nv.constant3,"a",@progbits
	.align	4
.nv.constant3:
	.type		K,@object
	.size		K,(constant_input - K)
K:
        /*0000*/ 	.byte	0x98, 0x2f, 0x8a, 0x42, 0x91, 0x44, 0x37, 0x71, 0xcf, 0xfb, 0xc0, 0xb5, 0xa5, 0xdb, 0xb5, 0xe9
        /* <DEDUP_REMOVED lines=15> */
	.type		constant_input,@object
	.size		constant_input,(.L_1 - constant_input)
constant_input:
	.zero		64
.L_1:


//--------------------- .text._Z13sha256_kernelPjm --------------------------
	.section	.text._Z13sha256_kernelPjm,"ax",@progbits
	.align	128
        .global         _Z13sha256_kernelPjm
        .type           _Z13sha256_kernelPjm,@function
        .size           _Z13sha256_kernelPjm,(.L_x_1 - _Z13sha256_kernelPjm)
        .other          _Z13sha256_kernelPjm,@"STO_CUDA_ENTRY STV_DEFAULT"
_Z13sha256_kernelPjm:
.text._Z13sha256_kernelPjm:
[----:B------:R-:W-:Y:S01]  /*0000*/  LDC R1, c[0x0][0x37c] ;  /* 0x0000df00ff017b82 */ /* 0x000fe20000000800 */
[----:B------:R-:W0:Y:S07]  /*0010*/  S2R R3, SR_TID.X ;  /* 0x0000000000037919 */ /* 0x000e2e0000002100 */
[----:B------:R-:W0:Y:S01]  /*0020*/  S2UR UR35, SR_CTAID.X ;  /* 0x00000000002379c3 */ /* 0x000e220000002500 */
[----:B------:R-:W1:Y:S07]  /*0030*/  LDCU.64 UR4, c[0x0][0x388] ;  /* 0x00007100ff0477ac */ /* 0x000e6e0008000a00 */
[----:B------:R-:W0:Y:S02]  /*0040*/  LDC R0, c[0x0][0x360] ;  /* 0x0000d800ff007b82 */ /* 0x000e240000000800 */
[----:B0-----:R-:W-:-:S05]  /*0050*/  IMAD R0, R0, UR35, R3 ;  /* 0x0000002300007c24 */ /* 0x001fca000f8e0203 */
[----:B-1----:R-:W-:Y:S02]  /*0060*/  ISETP.GE.U32.AND P0, PT, R0, UR4, PT ;  /* 0x0000000400007c0c */ /* 0x002fe4000bf06070 */
[----:B------:R-:W-:-:S04]  /*0070*/  SHF.R.S32.HI R0, RZ, 0x1f, R0 ;  /* 0x0000001fff007819 */ /* 0x000fc80000011400 */
[----:B------:R-:W-:-:S13]  /*0080*/  ISETP.GE.U32.AND.EX P0, PT, R0, UR5, PT, P0 ;  /* 0x0000000500007c0c */ /* 0x000fda000bf06100 */
[----:B------:R-:W-:Y:S05]  /*0090*/  @P0 EXIT ;  /* 0x000000000000094d */ /* 0x000fea0003800000 */
[----:B------:R-:W0:Y:S01]  /*00a0*/  LDCU.U8 UR4, c[0x3][0x101] ;  /* 0x00c02020ff0477ac */ /* 0x000e220008000000 */
[----:B------:R-:W1:Y:S01]  /*00b0*/  LDC.64 R6, c[0x3][RZ] ;  /* 0x00c00000ff067b82 */ /* 0x000e620000000a00 */
[----:B------:R-:W0:Y:S01]  /*00c0*/  LDCU.128 UR12, c[0x3][0x100] ;  /* 0x00c02000ff0c77ac */ /* 0x000e220008000c00 */
[----:B------:R-:W2:Y:S01]  /*00d0*/  LDCU.U8 UR10, c[0x3][0x102] ;  /* 0x00c02040ff0a77ac */ /* 0x000ea20008000000 */
[----:B------:R-:W3:Y:S01]  /*00e0*/  LDCU.U8 UR5, c[0x3][0x103] ;  /* 0x00c02060ff0577ac */ /* 0x000ee20008000000 */
[----:B------:R-:W4:Y:S01]  /*00f0*/  LDCU.U8 UR6, c[0x3][0x105] ;  /* 0x00c020a0ff0677ac */ /* 0x000f220008000000 */
[----:B------:R-:W5:Y:S01]  /*0100*/  LDCU.U8 UR9, c[0x3][0x10d] ;  /* 0x00c021a0ff0977ac */ /* 0x000f620008000000 */
[----:B0-----:R-:W-:Y:S02]  /*0110*/  ULEA UR8, UR12, UR4, 0x8 ;  /* 0x000000040c087291 */ /* 0x001fe4000f8e40ff */
[----:B--2---:R-:W-:Y:S02]  /*0120*/  USHF.L.U32 UR4, UR10, 0x8, URZ ;  /* 0x000000080a047899 */ /* 0x004fe400080006ff */
[----:B------:R-:W-:Y:S01]  /*0130*/  USHF.L.U32 UR8, UR8, 0x10, URZ ;  /* 0x0000001008087899 */ /* 0x000fe200080006ff */
[----:B------:R-:W0:Y:S03]  /*0140*/  LDCU.U8 UR16, c[0x3][0x106] ;  /* 0x00c020c0ff1077ac */ /* 0x000e260008000000 */
[----:B---3--:R-:W-:Y:S01]  /*0150*/  ULOP3.LUT UR8, UR5, UR8, UR4, 0xfe, !UPT ;  /* 0x0000000805087292 */ /* 0x008fe2000f8efe04 */
[----:B------:R-:W2:Y:S05]  /*0160*/  LDCU.U8 UR10, c[0x3][0x107] ;  /* 0x00c020e0ff0a77ac */ /* 0x000eaa0008000000 */
[----:B-1----:R-:W-:Y:S01]  /*0170*/  VIADD R9, R6, UR8 ;  /* 0x0000000806097c36 */ /* 0x002fe20008000000 */
[----:B----4-:R-:W-:-:S02]  /*0180*/  ULEA UR6, UR13, UR6, 0x8 ;  /* 0x000000060d067291 */ /* 0x010fc4000f8e40ff */
[----:B-----5:R-:W-:Y:S01]  /*0190*/  ULEA UR13, UR15, UR9, 0x8 ;  /* 0x000000090f0d7291 */ /* 0x020fe2000f8e40ff */
[C---:B------:R-:W-:Y:S01]  /*01a0*/  VIADD R0, R9.reuse, 0x563db30a ;  /* 0x563db30a09007836 */ /* 0x040fe20000000000 */
[C---:B------:R-:W-:Y:S01]  /*01b0*/  IADD3 R6, PT, PT, -R9.reuse, -0x563db30b, RZ ;  /* 0xa9c24cf509067810 */ /* 0x040fe20007ffe1ff */
[----:B------:R-:W1:Y:S01]  /*01c0*/  LDCU.U8 UR7, c[0x3][0x109] ;  /* 0x00c02120ff0777ac */ /* 0x000e620008000000 */
[----:B------:R-:W-:Y:S02]  /*01d0*/  VIADD R9, R9, 0xb97e58b5 ;  /* 0xb97e58b509097836 */ /* 0x000fe40000000000 */
[C-C-:B------:R-:W-:Y:S01]  /*01e0*/  SHF.L.W.U32.HI R2, R0.reuse, 0x1a, R0.reuse ;  /* 0x0000001a00027819 */ /* 0x140fe20000010e00 */
[----:B0-----:R-:W-:Y:S01]  /*01f0*/  USHF.L.U32 UR4, UR16, 0x8, URZ ;  /* 0x0000000810047899 */ /* 0x001fe200080006ff */
[C-C-:B------:R-:W-:Y:S01]  /*0200*/  SHF.L.W.U32.HI R3, R0.reuse, 0x15, R0.reuse ;  /* 0x0000001500037819 */ /* 0x140fe20000010e00 */
[----:B------:R-:W-:Y:S01]  /*0210*/  USHF.L.U32 UR9, UR6, 0x10, URZ ;  /* 0x0000001006097899 */ /* 0x000fe200080006ff */
[C---:B------:R-:W-:Y:S01]  /*0220*/  SHF.L.W.U32.HI R4, R0.reuse, 0x7, R0 ;  /* 0x0000000700047819 */ /* 0x040fe20000010e00 */
[----:B------:R-:W0:Y:S01]  /*0230*/  LDCU.U8 UR5, c[0x3][0x10a] ;  /* 0x00c02140ff0577ac */ /* 0x000e220008000000 */
[----:B------:R-:W-:-:S02]  /*0240*/  LOP3.LUT R5, R0, 0x510e527f, RZ, 0xc0, !PT ;  /* 0x510e527f00057812 */ /* 0x000fc400078ec0ff */
[----:B------:R-:W-:Y:S01]  /*0250*/  LOP3.LUT R2, R4, R2, R3, 0x96, !PT ;  /* 0x0000000204027212 */ /* 0x000fe200078e9603 */
[----:B------:R-:W-:Y:S01]  /*0260*/  ULOP3.LUT UR9, UR9, UR4, URZ, 0xfc, !UPT ;  /* 0x0000000409097292 */ /* 0x000fe2000f8efcff */
[----:B------:R-:W-:Y:S01]  /*0270*/  LOP3.LUT R5, R5, 0x9b05688c, R6, 0xf8, !PT ;  /* 0x9b05688c05057812 */ /* 0x000fe200078ef806 */
[----:B------:R-:W3:Y:S03]  /*0280*/  LDCU.U8 UR11, c[0x3][0x10b] ;  /* 0x00c02160ff0b77ac */ /* 0x000ee60008000000 */
[----:B------:R-:W-:Y:S01]  /*0290*/  IADD3 R5, PT, PT, R5, R7, R2 ;  /* 0x0000000705057210 */ /* 0x000fe20007ffe002 */
[----:B--2---:R-:W-:Y:S01]  /*02a0*/  ULOP3.LUT UR10, UR9, UR10, URZ, 0xfc, !UPT ;  /* 0x0000000a090a7292 */ /* 0x004fe2000f8efcff */
[----:B------:R-:W2:Y:S01]  /*02b0*/  LDC.64 R2, c[0x3][0x8] ;  /* 0x00c00200ff027b82 */ /* 0x000ea20000000a00 */
[----:B-1----:R-:W-:Y:S01]  /*02c0*/  ULEA UR7, UR14, UR7, 0x8 ;  /* 0x000000070e077291 */ /* 0x002fe2000f8e40ff */
[----:B------:R-:W1:Y:S03]  /*02d0*/  LDCU.U8 UR14, c[0x3][0x10e] ;  /* 0x00c021c0ff0e77ac */ /* 0x000e660008000000 */
[----:B------:R-:W-:Y:S01]  /*02e0*/  VIADD R10, R5, UR10 ;  /* 0x0000000a050a7c36 */ /* 0x000fe20008000000 */
[----:B0-----:R-:W-:-:S03]  /*02f0*/  USHF.L.U32 UR4, UR5, 0x8, URZ ;  /* 0x0000000805047899 */ /* 0x001fc600080006ff */
[C---:B------:R-:W-:Y:S01]  /*0300*/  VIADD R11, R10.reuse, 0x5bf2cd1d ;  /* 0x5bf2cd1d0a0b7836 */ /* 0x040fe20000000000 */
[----:B------:R-:W-:Y:S01]  /*0310*/  USHF.L.U32 UR12, UR7, 0x10, URZ ;  /* 0x00000010070c7899 */ /* 0x000fe200080006ff */
[----:B------:R-:W-:Y:S01]  /*0320*/  IADD3 R8, PT, PT, -R10, 0x240d32e2, RZ ;  /* 0x240d32e20a087810 */ /* 0x000fe20007ffe1ff */
[----:B------:R-:W0:Y:S02]  /*0330*/  LDCU.U8 UR15, c[0x3][0x10f] ;  /* 0x00c021e0ff0f77ac */ /* 0x000e240008000000 */
[C-C-:B------:R-:W-:Y:S02]  /*0340*/  SHF.L.W.U32.HI R4, R11.reuse, 0x1a, R11.reuse ;  /* 0x0000001a0b047819 */ /* 0x140fe40000010e0b */
[C-C-:B------:R-:W-:Y:S01]  /*0350*/  SHF.L.W.U32.HI R5, R11.reuse, 0x15, R11.reuse ;  /* 0x000000150b057819 */ /* 0x140fe20000010e0b */
[----:B------:R-:W-:Y:S01]  /*0360*/  ULOP3.LUT UR12, UR12, UR4, URZ, 0xfc, !UPT ;  /* 0x000000040c0c7292 */ /* 0x000fe2000f8efcff */
[C---:B------:R-:W-:Y:S01]  /*0370*/  SHF.L.W.U32.HI R6, R11.reuse, 0x7, R11 ;  /* 0x000000070b067819 */ /* 0x040fe20000010e0b */
[----:B------:R-:W4:Y:S01]  /*0380*/  LDCU.U8 UR16, c[0x3][0x111] ;  /* 0x00c02220ff1077ac */ /* 0x000f220008000000 */
[----:B------:R-:W-:-:S02]  /*0390*/  LOP3.LUT R7, R11, R0, RZ, 0xc0, !PT ;  /* 0x000000000b077212 */ /* 0x000fc400078ec0ff */
[----:B------:R-:W-:Y:S01]  /*03a0*/  LOP3.LUT R5, R6, R4, R5, 0x96, !PT ;  /* 0x0000000406057212 */ /* 0x000fe200078e9605 */
[----:B---3--:R-:W-:Y:S01]  /*03b0*/  ULOP3.LUT UR11, UR12, UR11, URZ, 0xfc, !UPT ;  /* 0x0000000b0c0b7292 */ /* 0x008fe2000f8efcff */
[----:B------:R-:W-:Y:S01]  /*03c0*/  LOP3.LUT R7, R7, 0x510e527f, R8, 0xf8, !PT ;  /* 0x510e527f07077812 */ /* 0x000fe200078ef808 */
[----:B------:R-:W4:Y:S03]  /*03d0*/  LDCU.128 UR4, c[0x3][0x110] ;  /* 0x00c02200ff0477ac */ /* 0x000f260008000c00 */
[----:B--2---:R-:W-:Y:S01]  /*03e0*/  IADD3 R7, PT, PT, R7, R2, R5 ;  /* 0x0000000207077210 */ /* 0x004fe20007ffe005 */
[----:B-1----:R-:W-:Y:S02]  /*03f0*/  USHF.L.U32 UR14, UR14, 0x8, URZ ;  /* 0x000000080e0e7899 */ /* 0x002fe400080006ff */
[----:B------:R-:W-:Y:S02]  /*0400*/  USHF.L.U32 UR13, UR13, 0x10, URZ ;  /* 0x000000100d0d7899 */ /* 0x000fe400080006ff */
[----:B------:R-:W-:Y:S01]  /*0410*/  VIADD R7, R7, UR11 ;  /* 0x0000000b07077c36 */ /* 0x000fe20008000000 */
[----:B------:R-:W1:Y:S03]  /*0420*/  LDCU.U8 UR21, c[0x3][0x112] ;  /* 0x00c02240ff1577ac */ /* 0x000e660008000000 */
[C---:B------:R-:W-:Y:S01]  /*0430*/  VIADD R8, R7.reuse, 0x566d1711 ;  /* 0x566d171107087836 */ /* 0x040fe20000000000 */
[----:B------:R-:W-:Y:S01]  /*0440*/  IADD3 R6, PT, PT, -R7, -0x566d1712, RZ ;  /* 0xa992e8ee07067810 */ /* 0x000fe20007ffe1ff */
[----:B------:R-:W-:Y:S01]  /*0450*/  ULOP3.LUT UR13, UR13, UR14, URZ, 0xfc, !UPT ;  /* 0x0000000e0d0d7292 */ /* 0x000fe2000f8efcff */
[----:B------:R-:W2:Y:S02]  /*0460*/  LDCU.U8 UR19, c[0x3][0x119] ;  /* 0x00c02320ff1377ac */ /* 0x000ea40008000000 */
[----:B------:R-:W-:-:S02]  /*0470*/  SHF.L.W.U32.HI R2, R8, 0x1a, R8 ;  /* 0x0000001a08027819 */ /* 0x000fc40000010e08 */
[C-C-:B------:R-:W-:Y:S01]  /*0480*/  SHF.L.W.U32.HI R5, R8.reuse, 0x15, R8.reuse ;  /* 0x0000001508057819 */ /* 0x140fe20000010e08 */
[----:B0-----:R-:W-:Y:S01]  /*0490*/  ULOP3.LUT UR14, UR13, UR15, URZ, 0xfc, !UPT ;  /* 0x0000000f0d0e7292 */ /* 0x001fe2000f8efcff */
[C---:B------:R-:W-:Y:S01]  /*04a0*/  SHF.L.W.U32.HI R4, R8.reuse, 0x7, R8 ;  /* 0x0000000708047819 */ /* 0x040fe20000010e08 */
[----:B------:R-:W0:Y:S01]  /*04b0*/  LDCU.U8 UR17, c[0x3][0x113] ;  /* 0x00c02260ff1177ac */ /* 0x000e220008000000 */
[----:B------:R-:W-:Y:S02]  /*04c0*/  LOP3.LUT R13, R8, R11, RZ, 0xc0, !PT ;  /* 0x0000000b080d7212 */ /* 0x000fe400078ec0ff */
[----:B------:R-:W-:Y:S01]  /*04d0*/  LOP3.LUT R2, R4, R2, R5, 0x96, !PT ;  /* 0x0000000204027212 */ /* 0x000fe200078e9605 */
[----:B------:R-:W3:Y:S01]  /*04e0*/  LDCU.U8 UR18, c[0x3][0x115] ;  /* 0x00c022a0ff1277ac */ /* 0x000ee20008000000 */
[----:B------:R-:W-:Y:S01]  /*04f0*/  LOP3.LUT R6, R13, R0, R6, 0xf8, !PT ;  /* 0x000000000d067212 */ /* 0x000fe200078ef806 */
[----:B----4-:R-:W-:-:S03]  /*0500*/  ULEA UR16, UR4, UR16, 0x8 ;  /* 0x0000001004107291 */ /* 0x010fc6000f8e40ff */
[----:B------:R-:W-:Y:S01]  /*0510*/  IADD3 R6, PT, PT, R6, R3, R2 ;  /* 0x0000000306067210 */ /* 0x000fe20007ffe002 */
[----:B-1----:R-:W-:Y:S01]  /*0520*/  USHF.L.U32 UR4, UR21, 0x8, URZ ;  /* 0x0000000815047899 */ /* 0x002fe200080006ff */
[----:B------:R-:W1:Y:S01]  /*0530*/  LDC.64 R2, c[0x3][0x10] ;  /* 0x00c00400ff027b82 */ /* 0x000e620000000a00 */
[----:B------:R-:W-:Y:S02]  /*0540*/  USHF.L.U32 UR16, UR16, 0x10, URZ ;  /* 0x0000001010107899 */ /* 0x000fe400080006ff */
[----:B------:R-:W-:Y:S01]  /*0550*/  VIADD R6, R6, UR14 ;  /* 0x0000000e06067c36 */ /* 0x000fe20008000000 */
[----:B--2---:R-:W-:Y:S02]  /*0560*/  ULEA UR22, UR6, UR19, 0x8 ;  /* 0x0000001306167291 */ /* 0x004fe4000f8e40ff */
[----:B------:R-:W-:Y:S01]  /*0570*/  ULOP3.LUT UR16, UR16, UR4, URZ, 0xfc, !UPT ;  /* 0x0000000410107292 */ /* 0x000fe2000f8efcff */
[C---:B------:R-:W-:Y:S01]  /*0580*/  VIADD R5, R6.reuse, 0xbb1838e6 ;  /* 0xbb1838e606057836 */ /* 0x040fe20000000000 */
[----:B------:R-:W-:Y:S01]  /*0590*/  IADD3 R15, PT, PT, -R6, 0x44e7c719, RZ ;  /* 0x44e7c719060f7810 */ /* 0x000fe20007ffe1ff */
[----:B------:R-:W2:Y:S03]  /*05a0*/  LDCU.U8 UR6, c[0x3][0x116] ;  /* 0x00c022c0ff0677ac */ /* 0x000ea60008000000 */
[C-C-:B------:R-:W-:Y:S01]  /*05b0*/  SHF.L.W.U32.HI R4, R5.reuse, 0x1a, R5.reuse ;  /* 0x0000001a05047819 */ /* 0x140fe20000010e05 */
[----:B0-----:R-:W-:Y:S01]  /*05c0*/  ULOP3.LUT UR15, UR16, UR17, URZ, 0xfc, !UPT ;  /* 0x00000011100f7292 */ /* 0x001fe2000f8efcff */
[C-C-:B------:R-:W-:Y:S01]  /*05d0*/  SHF.L.W.U32.HI R13, R5.reuse, 0x15, R5.reuse ;  /* 0x00000015050d7819 */ /* 0x140fe20000010e05 */
[----:B---3--:R-:W-:Y:S01]  /*05e0*/  ULEA UR5, UR5, UR18, 0x8 ;  /* 0x0000001205057291 */ /* 0x008fe2000f8e40ff */
[C---:B------:R-:W-:Y:S01]  /*05f0*/  SHF.L.W.U32.HI R12, R5.reuse, 0x7, R5 ;  /* 0x00000007050c7819 */ /* 0x040fe20000010e05 */
[----:B------:R-:W0:Y:S01]  /*0600*/  LDCU.U8 UR18, c[0x3][0x117] ;  /* 0x00c022e0ff1277ac */ /* 0x000e220008000000 */
[----:B------:R-:W-:-:S02]  /*0610*/  LOP3.LUT R14, R5, R8, RZ, 0xc0, !PT ;  /* 0x00000008050e7212 */ /* 0x000fc400078ec0ff */
[----:B------:R-:W-:Y:S01]  /*0620*/  LOP3.LUT R13, R12, R4, R13, 0x96, !PT ;  /* 0x000000040c0d7212 */ /* 0x000fe200078e960d */
[----:B------:R-:W-:Y:S01]  /*0630*/  USHF.L.U32 UR17, UR5, 0x10, URZ ;  /* 0x0000001005117899 */ /* 0x000fe200080006ff */
[----:B------:R-:W-:Y:S01]  /*0640*/  LOP3.LUT R14, R14, R11, R15, 0xf8, !PT ;  /* 0x0000000b0e0e7212 */ /* 0x000fe200078ef80f */
[----:B------:R-:W3:Y:S01]  /*0650*/  LDCU.U8 UR20, c[0x3][0x11d] ;  /* 0x00c023a0ff1477ac */ /* 0x000ee20008000000 */
[----:B------:R-:W-:Y:S02]  /*0660*/  SHF.L.W.U32.HI R12, R9, 0xa, R9 ;  /* 0x0000000a090c7819 */ /* 0x000fe40000010e09 */
[----:B------:R-:W-:Y:S01]  /*0670*/  IADD3 R13, PT, PT, R13, R14, R0 ;  /* 0x0000000e0d0d7210 */ /* 0x000fe20007ffe000 */
[----:B--2---:R-:W-:Y:S01]  /*0680*/  USHF.L.U32 UR4, UR6, 0x8, URZ ;  /* 0x0000000806047899 */ /* 0x004fe200080006ff */
[----:B------:R-:W2:Y:S02]  /*0690*/  LDCU.U8 UR19, c[0x3][0x11a] ;  /* 0x00c02340ff1377ac */ /* 0x000ea40008000000 */
[----:B-1----:R-:W-:-:S02]  /*06a0*/  IADD3 R0, PT, PT, R2, UR15, R13 ;  /* 0x0000000f02007c10 */ /* 0x002fc4000fffe00d */
[C-C-:B------:R-:W-:Y:S01]  /*06b0*/  SHF.L.W.U32.HI R2, R9.reuse, 0x1e, R9.reuse ;  /* 0x0000001e09027819 */ /* 0x140fe20000010e09 */
[----:B------:R-:W-:Y:S01]  /*06c0*/  ULOP3.LUT UR17, UR17, UR4, URZ, 0xfc, !UPT ;  /* 0x0000000411117292 */ /* 0x000fe2000f8efcff */
[C---:B------:R-:W-:Y:S01]  /*06d0*/  SHF.L.W.U32.HI R13, R9.reuse, 0x13, R9 ;  /* 0x00000013090d7819 */ /* 0x040fe20000010e09 */
[C---:B------:R-:W-:Y:S01]  /*06e0*/  IMAD.IADD R4, R9.reuse, 0x1, R0 ;  /* 0x0000000109047824 */ /* 0x040fe200078e0200 */
[----:B------:R-:W1:Y:S02]  /*06f0*/  LDCU.U8 UR21, c[0x3][0x11b] ;  /* 0x00c02360ff1577ac */ /* 0x000e640008000000 */
[----:B------:R-:W-:Y:S02]  /*0700*/  LOP3.LUT R13, R12, R2, R13, 0x96, !PT ;  /* 0x000000020c0d7212 */ /* 0x000fe400078e960d */
[C-C-:B------:R-:W-:Y:S01]  /*0710*/  SHF.L.W.U32.HI R14, R4.reuse, 0x1a, R4.reuse ;  /* 0x0000001a040e7819 */ /* 0x140fe20000010e04 */
[----:B0-----:R-:W-:Y:S01]  /*0720*/  ULOP3.LUT UR18, UR17, UR18, URZ, 0xfc, !UPT ;  /* 0x0000001211127292 */ /* 0x001fe2000f8efcff */
[C-C-:B------:R-:W-:Y:S01]  /*0730*/  SHF.L.W.U32.HI R15, R4.reuse, 0x15, R4.reuse ;  /* 0x00000015040f7819 */ /* 0x140fe20000010e04 */
[----:B---3--:R-:W-:Y:S01]  /*0740*/  ULEA UR28, UR7, UR20, 0x8 ;  /* 0x00000014071c7291 */ /* 0x008fe2000f8e40ff */
[----:B------:R-:W-:Y:S01]  /*0750*/  SHF.L.W.U32.HI R16, R4, 0x7, R4 ;  /* 0x0000000704107819 */ /* 0x000fe20000010e04 */
[----:B------:R-:W-:Y:S01]  /*0760*/  USHF.L.U32 UR20, UR22, 0x10, URZ ;  /* 0x0000001016147899 */ /* 0x000fe200080006ff */
[----:B------:R-:W-:Y:S01]  /*0770*/  LOP3.LUT R2, R9, 0xd16e48e2, RZ, 0xc0, !PT ;  /* 0xd16e48e209027812 */ /* 0x000fe200078ec0ff */
[----:B--2---:R-:W-:Y:S01]  /*0780*/  USHF.L.U32 UR19, UR19, 0x8, URZ ;  /* 0x0000000813137899 */ /* 0x004fe200080006ff */
[----:B------:R-:W-:Y:S01]  /*0790*/  LOP3.LUT R14, R16, R14, R15, 0x96, !PT ;  /* 0x0000000e100e7212 */ /* 0x000fe200078e960f */
[----:B------:R-:W0:Y:S01]  /*07a0*/  LDCU.U8 UR29, c[0x3][0x11e] ;  /* 0x00c023c0ff1d77ac */ /* 0x000e220008000000 */
[----:B------:R-:W-:-:S02]  /*07b0*/  LOP3.LUT R15, R8, R4, R5, 0xb8, !PT ;  /* 0x00000004080f7212 */ /* 0x000fc400078eb805 */
[----:B------:R-:W-:Y:S01]  /*07c0*/  IADD3 R12, PT, PT, R10, R13, R2 ;  /* 0x0000000d0a0c7210 */ /* 0x000fe20007ffe002 */
[----:B------:R-:W-:Y:S01]  /*07d0*/  ULOP3.LUT UR20, UR20, UR19, URZ, 0xfc, !UPT ;  /* 0x0000001314147292 */ /* 0x000fe2000f8efcff */
[----:B------:R-:W-:Y:S01]  /*07e0*/  IADD3 R14, PT, PT, R14, R15, R11 ;  /* 0x0000000f0e0e7210 */ /* 0x000fe20007ffe00b */
[----:B------:R-:W2:Y:S02]  /*07f0*/  LDCU.U8 UR23, c[0x3][0x11f] ;  /* 0x00c023e0ff1777ac */ /* 0x000ea40008000000 */
[----:B------:R-:W-:Y:S01]  /*0800*/  VIADD R12, R12, 0x49857fb0 ;  /* 0x49857fb00c0c7836 */ /* 0x000fe20000000000 */
[----:B------:R-:W-:Y:S01]  /*0810*/  IADD3 R10, PT, PT, R3, UR18, R14 ;  /* 0x00000012030a7c10 */ /* 0x000fe2000fffe00e */
[----:B-1----:R-:W-:Y:S01]  /*0820*/  ULOP3.LUT UR19, UR20, UR21, URZ, 0xfc, !UPT ;  /* 0x0000001514137292 */ /* 0x002fe2000f8efcff */
[----:B------:R-:W1:Y:S01]  /*0830*/  LDC.64 R2, c[0x3][0x18] ;  /* 0x00c00600ff027b82 */ /* 0x000e620000000a00 */
[----:B------:R-:W-:Y:S01]  /*0840*/  USHF.L.U32 UR21, UR28, 0x10, URZ ;  /* 0x000000101c157899 */ /* 0x000fe200080006ff */
[C---:B------:R-:W-:Y:S01]  /*0850*/  SHF.L.W.U32.HI R13, R12.reuse, 0x1e, R12 ;  /* 0x0000001e0c0d7819 */ /* 0x040fe20000010e0c */
[C---:B------:R-:W-:Y:S01]  /*0860*/  IMAD.IADD R11, R12.reuse, 0x1, R10 ;  /* 0x000000010c0b7824 */ /* 0x040fe200078e020a */
[C-C-:B------:R-:W-:Y:S01]  /*0870*/  SHF.L.W.U32.HI R14, R12.reuse, 0x13, R12.reuse ;  /* 0x000000130c0e7819 */ /* 0x140fe20000010e0c */
[----:B------:R-:W3:Y:S01]  /*0880*/  LDCU.128 UR4, c[0x3][0x120] ;  /* 0x00c02400ff0477ac */ /* 0x000ee20008000c00 */
[----:B------:R-:W-:-:S02]  /*0890*/  SHF.L.W.U32.HI R15, R12, 0xa, R12 ;  /* 0x0000000a0c0f7819 */ /* 0x000fc40000010e0c */
[C-C-:B------:R-:W-:Y:S01]  /*08a0*/  SHF.L.W.U32.HI R16, R11.reuse, 0x1a, R11.reuse ;  /* 0x0000001a0b107819 */ /* 0x140fe20000010e0b */
[----:B0-----:R-:W-:Y:S01]  /*08b0*/  USHF.L.U32 UR22, UR29, 0x8, URZ ;  /* 0x000000081d167899 */ /* 0x001fe200080006ff */
[C-C-:B------:R-:W-:Y:S01]  /*08c0*/  SHF.L.W.U32.HI R17, R11.reuse, 0x15, R11.reuse ;  /* 0x000000150b117819 */ /* 0x140fe20000010e0b */
[----:B------:R-:W3:Y:S01]  /*08d0*/  LDCU.U8 UR24, c[0x3][0x121] ;  /* 0x00c02420ff1877ac */ /* 0x000ee20008000000 */
[----:B------:R-:W-:Y:S02]  /*08e0*/  SHF.L.W.U32.HI R18, R11, 0x7, R11 ;  /* 0x000000070b127819 */ /* 0x000fe40000010e0b */
[----:B------:R-:W-:Y:S01]  /*08f0*/  LOP3.LUT R14, R15, R13, R14, 0x96, !PT ;  /* 0x0000000d0f0e7212 */ /* 0x000fe200078e960e */
[----:B------:R-:W-:Y:S01]  /*0900*/  ULOP3.LUT UR21, UR21, UR22, URZ, 0xfc, !UPT ;  /* 0x0000001615157292 */ /* 0x000fe2000f8efcff */
[----:B------:R-:W-:Y:S01]  /*0910*/  LOP3.LUT R17, R18, R16, R17, 0x96, !PT ;  /* 0x0000001012117212 */ /* 0x000fe200078e9611 */
[----:B------:R-:W0:Y:S01]  /*0920*/  LDCU.U8 UR30, c[0x3][0x122] ;  /* 0x00c02440ff1e77ac */ /* 0x000e220008000000 */
[----:B------:R-:W-:-:S02]  /*0930*/  LOP3.LUT R15, R5, R11, R4, 0xb8, !PT ;  /* 0x0000000b050f7212 */ /* 0x000fc400078eb804 */
[----:B------:R-:W-:Y:S01]  /*0940*/  LOP3.LUT R13, R9, 0x6a09e667, R12, 0xe8, !PT ;  /* 0x6a09e667090d7812 */ /* 0x000fe200078ee80c */
[----:B--2---:R-:W-:Y:S01]  /*0950*/  ULOP3.LUT UR22, UR21, UR23, URZ, 0xfc, !UPT ;  /* 0x0000001715167292 */ /* 0x004fe2000f8efcff */
[----:B------:R-:W-:Y:S01]  /*0960*/  IADD3 R15, PT, PT, R17, R15, R8 ;  /* 0x0000000f110f7210 */ /* 0x000fe20007ffe008 */
[----:B------:R-:W2:Y:S01]  /*0970*/  LDCU.U8 UR25, c[0x3][0x125] ;  /* 0x00c024a0ff1977ac */ /* 0x000ea20008000000 */
[----:B------:R-:W-:Y:S02]  /*0980*/  IADD3 R13, PT, PT, R7, R14, R13 ;  /* 0x0000000e070d7210 */ /* 0x000fe40007ffe00d */
[----:B-1----:R-:W-:Y:S01]  /*0990*/  IADD3 R7, PT, PT, R2, UR19, R15 ;  /* 0x0000001302077c10 */ /* 0x002fe2000fffe00f */
[----:B------:R-:W1:Y:S02]  /*09a0*/  LDCU.U8 UR23, c[0x3][0x123] ;  /* 0x00c02460ff1777ac */ /* 0x000e640008000000 */
[----:B------:R-:W-:Y:S01]  /*09b0*/  VIADD R13, R13, 0x9b05688c ;  /* 0x9b05688c0d0d7836 */ /* 0x000fe20000000000 */
[----:B------:R-:W4:Y:S03]  /*09c0*/  LDCU.U8 UR26, c[0x3][0x129] ;  /* 0x00c02520ff1a77ac */ /* 0x000f260008000000 */
[C---:B------:R-:W-:Y:S01]  /*09d0*/  IMAD.IADD R8, R13.reuse, 0x1, R7 ;  /* 0x000000010d087824 */ /* 0x040fe200078e0207 */
[C-C-:B------:R-:W-:Y:S01]  /*09e0*/  SHF.L.W.U32.HI R2, R13.reuse, 0x1e, R13.reuse ;  /* 0x0000001e0d027819 */ /* 0x140fe20000010e0d */
[----:B---3--:R-:W-:Y:S01]  /*09f0*/  ULEA UR24, UR4, UR24, 0x8 ;  /* 0x0000001804187291 */ /* 0x008fe2000f8e40ff */
[C-C-:B------:R-:W-:Y:S01]  /*0a00*/  SHF.L.W.U32.HI R15, R13.reuse, 0x13, R13.reuse ;  /* 0x000000130d0f7819 */ /* 0x140fe20000010e0d */
[----:B0-----:R-:W-:Y:S01]  /*0a10*/  USHF.L.U32 UR4, UR30, 0x8, URZ ;  /* 0x000000081e047899 */ /* 0x001fe200080006ff */
[C-C-:B------:R-:W-:Y:S01]  /*0a20*/  SHF.L.W.U32.HI R16, R8.reuse, 0x1a, R8.reuse ;  /* 0x0000001a08107819 */ /* 0x140fe20000010e08 */
[----:B------:R-:W-:Y:S01]  /*0a30*/  USHF.L.U32 UR24, UR24, 0x10, URZ ;  /* 0x0000001018187899 */ /* 0x000fe200080006ff */
[C-C-:B------:R-:W-:Y:S01]  /*0a40*/  SHF.L.W.U32.HI R17, R8.reuse, 0x15, R8.reuse ;  /* 0x0000001508117819 */ /* 0x140fe20000010e08 */
[----:B--2---:R-:W-:Y:S01]  /*0a50*/  ULEA UR25, UR5, UR25, 0x8 ;  /* 0x0000001905197291 */ /* 0x004fe2000f8e40ff */
[----:B------:R-:W-:Y:S01]  /*0a60*/  SHF.L.W.U32.HI R18, R8, 0x7, R8 ;  /* 0x0000000708127819 */ /* 0x000fe20000010e08 */
[----:B------:R-:W-:Y:S01]  /*0a70*/  ULOP3.LUT UR24, UR24, UR4, URZ, 0xfc, !UPT ;  /* 0x0000000418187292 */ /* 0x000fe2000f8efcff */
[----:B------:R-:W-:Y:S01]  /*0a80*/  SHF.L.W.U32.HI R14, R13, 0xa, R13 ;  /* 0x0000000a0d0e7819 */ /* 0x000fe20000010e0d */
[----:B------:R-:W0:Y:S01]  /*0a90*/  LDCU.U8 UR5, c[0x3][0x126] ;  /* 0x00c024c0ff0577ac */ /* 0x000e220008000000 */
[----:B------:R-:W-:-:S02]  /*0aa0*/  LOP3.LUT R16, R18, R16, R17, 0x96, !PT ;  /* 0x0000001012107212 */ /* 0x000fc400078e9611 */
[----:B------:R-:W-:Y:S01]  /*0ab0*/  LOP3.LUT R17, R4, R8, R11, 0xb8, !PT ;  /* 0x0000000804117212 */ /* 0x000fe200078eb80b */
[----:B-1----:R-:W-:Y:S01]  /*0ac0*/  ULOP3.LUT UR23, UR24, UR23, URZ, 0xfc, !UPT ;  /* 0x0000001718177292 */ /* 0x002fe2000f8efcff */
[----:B------:R-:W-:Y:S01]  /*0ad0*/  LOP3.LUT R15, R14, R2, R15, 0x96, !PT ;  /* 0x000000020e0f7212 */ /* 0x000fe200078e960f */
[----:B------:R-:W1:Y:S01]  /*0ae0*/  LDCU.U8 UR27, c[0x3][0x12d] ;  /* 0x00c025a0ff1b77ac */ /* 0x000e620008000000 */
[----:B------:R-:W-:Y:S02]  /*0af0*/  LOP3.LUT R9, R12, R9, R13, 0xe8, !PT ;  /* 0x000000090c097212 */ /* 0x000fe400078ee80d */
[----:B------:R-:W-:Y:S01]  /*0b00*/  IADD3 R16, PT, PT, R16, R17, R5 ;  /* 0x0000001110107210 */ /* 0x000fe20007ffe005 */
[----:B----4-:R-:W-:Y:S01]  /*0b10*/  ULEA UR6, UR6, UR26, 0x8 ;  /* 0x0000001a06067291 */ /* 0x010fe2000f8e40ff */
[----:B------:R-:W-:Y:S01]  /*0b20*/  IADD3 R6, PT, PT, R6, R15, R9 ;  /* 0x0000000f06067210 */ /* 0x000fe20007ffe009 */
[----:B------:R-:W2:Y:S01]  /*0b30*/  LDCU.U8 UR26, c[0x3][0x127] ;  /* 0x00c024e0ff1a77ac */ /* 0x000ea20008000000 */
[----:B------:R-:W-:-:S02]  /*0b40*/  IADD3 R5, PT, PT, R3, UR22, R16 ;  /* 0x0000001603057c10 */ /* 0x000fc4000fffe010 */
[----:B------:R-:W3:Y:S01]  /*0b50*/  LDC.64 R2, c[0x3][0x20] ;  /* 0x00c00800ff027b82 */ /* 0x000ee20000000a00 */
[----:B------:R-:W-:Y:S01]  /*0b60*/  VIADD R6, R6, 0x510e527f ;  /* 0x510e527f06067836 */ /* 0x000fe20000000000 */
[----:B------:R-:W-:Y:S02]  /*0b70*/  USHF.L.U32 UR25, UR25, 0x10, URZ ;  /* 0x0000001019197899 */ /* 0x000fe400080006ff */
[----:B0-----:R-:W-:Y:S01]  /*0b80*/  USHF.L.U32 UR4, UR5, 0x8, URZ ;  /* 0x0000000805047899 */ /* 0x001fe200080006ff */
[C---:B------:R-:W-:Y:S01]  /*0b90*/  IMAD.IADD R9, R6.reuse, 0x1, R5 ;  /* 0x0000000106097824 */ /* 0x040fe200078e0205 */
[C-C-:B------:R-:W-:Y:S01]  /*0ba0*/  SHF.L.W.U32.HI R14, R6.reuse, 0x1e, R6.reuse ;  /* 0x0000001e060e7819 */ /* 0x140fe20000010e06 */
[----:B------:R-:W-:Y:S01]  /*0bb0*/  USHF.L.U32 UR30, UR6, 0x10, URZ ;  /* 0x00000010061e7899 */ /* 0x000fe200080006ff */
[----:B------:R-:W-:Y:S01]  /*0bc0*/  SHF.L.W.U32.HI R15, R6, 0x13, R6 ;  /* 0x00000013060f7819 */ /* 0x000fe20000010e06 */
[----:B------:R-:W-:Y:S01]  /*0bd0*/  ULOP3.LUT UR25, UR25, UR4, URZ, 0xfc, !UPT ;  /* 0x0000000419197292 */ /* 0x000fe2000f8efcff */
[C-C-:B------:R-:W-:Y:S01]  /*0be0*/  SHF.L.W.U32.HI R17, R9.reuse, 0x1a, R9.reuse ;  /* 0x0000001a09117819 */ /* 0x140fe20000010e09 */
[----:B-1----:R-:W-:Y:S01]  /*0bf0*/  ULEA UR28, UR7, UR27, 0x8 ;  /* 0x0000001b071c7291 */ /* 0x002fe2000f8e40ff */
[C-C-:B------:R-:W-:Y:S01]  /*0c00*/  SHF.L.W.U32.HI R18, R9.reuse, 0x15, R9.reuse ;  /* 0x0000001509127819 */ /* 0x140fe20000010e09 */
[----:B------:R-:W0:Y:S01]  /*0c10*/  LDCU.U8 UR7, c[0x3][0x12a] ;  /* 0x00c02540ff0777ac */ /* 0x000e220008000000 */
[----:B------:R-:W-:-:S02]  /*0c20*/  SHF.L.W.U32.HI R19, R9, 0x7, R9 ;  /* 0x0000000709137819 */ /* 0x000fc40000010e09 */
[----:B------:R-:W-:Y:S01]  /*0c30*/  SHF.L.W.U32.HI R16, R6, 0xa, R6 ;  /* 0x0000000a06107819 */ /* 0x000fe20000010e06 */
[----:B--2---:R-:W-:Y:S01]  /*0c40*/  ULOP3.LUT UR26, UR25, UR26, URZ, 0xfc, !UPT ;  /* 0x0000001a191a7292 */ /* 0x004fe2000f8efcff */
[----:B------:R-:W-:Y:S01]  /*0c50*/  LOP3.LUT R17, R19, R17, R18, 0x96, !PT ;  /* 0x0000001113117212 */ /* 0x000fe200078e9612 */
[----:B------:R-:W1:Y:S01]  /*0c60*/  LDCU.U8 UR27, c[0x3][0x12b] ;  /* 0x00c02560ff1b77ac */ /* 0x000e620008000000 */
[----:B------:R-:W-:Y:S02]  /*0c70*/  LOP3.LUT R18, R11, R9, R8, 0xb8, !PT ;  /* 0x000000090b127212 */ /* 0x000fe400078eb808 */
[----:B------:R-:W-:Y:S01]  /*0c80*/  LOP3.LUT R15, R16, R14, R15, 0x96, !PT ;  /* 0x0000000e100f7212 */ /* 0x000fe200078e960f */
[----:B------:R-:W2:Y:S01]  /*0c90*/  LDCU.U8 UR29, c[0x3][0x12e] ;  /* 0x00c025c0ff1d77ac */ /* 0x000ea20008000000 */
[----:B------:R-:W-:Y:S02]  /*0ca0*/  LOP3.LUT R12, R13, R12, R6, 0xe8, !PT ;  /* 0x0000000c0d0c7212 */ /* 0x000fe400078ee806 */
[----:B------:R-:W-:Y:S01]  /*0cb0*/  IADD3 R17, PT, PT, R17, R18, R4 ;  /* 0x0000001211117210 */ /* 0x000fe20007ffe004 */
[----:B------:R-:W4:Y:S01]  /*0cc0*/  LDCU.U8 UR31, c[0x3][0x12f] ;  /* 0x00c025e0ff1f77ac */ /* 0x000f220008000000 */
[----:B------:R-:W-:-:S02]  /*0cd0*/  IADD3 R15, PT, PT, R0, R15, R12 ;  /* 0x0000000f000f7210 */ /* 0x000fc40007ffe00c */
[----:B---3--:R-:W-:Y:S01]  /*0ce0*/  IADD3 R0, PT, PT, R2, UR23, R17 ;  /* 0x0000001702007c10 */ /* 0x008fe2000fffe011 */
[----:B0-----:R-:W-:Y:S01]  /*0cf0*/  USHF.L.U32 UR4, UR7, 0x8, URZ ;  /* 0x0000000807047899 */ /* 0x001fe200080006ff */
[C-C-:B------:R-:W-:Y:S01]  /*0d00*/  SHF.L.W.U32.HI R2, R15.reuse, 0x1e, R15.reuse ;  /* 0x0000001e0f027819 */ /* 0x140fe20000010e0f */
[----:B------:R-:W-:Y:S01]  /*0d10*/  USHF.L.U32 UR28, UR28, 0x10, URZ ;  /* 0x000000101c1c7899 */ /* 0x000fe200080006ff */
[C-C-:B------:R-:W-:Y:S01]  /*0d20*/  SHF.L.W.U32.HI R17, R15.reuse, 0x13, R15.reuse ;  /* 0x000000130f117819 */ /* 0x140fe20000010e0f */
[C---:B------:R-:W-:Y:S01]  /*0d30*/  IMAD.IADD R4, R15.reuse, 0x1, R0 ;  /* 0x000000010f047824 */ /* 0x040fe200078e0200 */
[----:B------:R-:W-:Y:S01]  /*0d40*/  SHF.L.W.U32.HI R12, R15, 0xa, R15 ;  /* 0x0000000a0f0c7819 */ /* 0x000fe20000010e0f */
[----:B------:R-:W-:Y:S01]  /*0d50*/  ULOP3.LUT UR30, UR30, UR4, URZ, 0xfc, !UPT ;  /* 0x000000041e1e7292 */ /* 0x000fe2000f8efcff */
[----:B------:R-:W0:Y:S02]  /*0d60*/  LDCU.U8 UR32, c[0x3][0x131] ;  /* 0x00c02620ff2077ac */ /* 0x000e240008000000 */
[----:B------:R-:W-:-:S02]  /*0d70*/  SHF.L.W.U32.HI R14, R4, 0x1a, R4 ;  /* 0x0000001a040e7819 */ /* 0x000fc40000010e04 */
[C-C-:B------:R-:W-:Y:S01]  /*0d80*/  SHF.L.W.U32.HI R19, R4.reuse, 0x15, R4.reuse ;  /* 0x0000001504137819 */ /* 0x140fe20000010e04 */
[----:B-1----:R-:W-:Y:S01]  /*0d90*/  ULOP3.LUT UR27, UR30, UR27, URZ, 0xfc, !UPT ;  /* 0x0000001b1e1b7292 */ /* 0x002fe2000f8efcff */
[----:B------:R-:W-:Y:S01]  /*0da0*/  SHF.L.W.U32.HI R16, R4, 0x7, R4 ;  /* 0x0000000704107819 */ /* 0x000fe20000010e04 */
[----:B--2---:R-:W-:Y:S01]  /*0db0*/  USHF.L.U32 UR29, UR29, 0x8, URZ ;  /* 0x000000081d1d7899 */ /* 0x004fe200080006ff */
[----:B------:R-:W-:Y:S01]  /*0dc0*/  LOP3.LUT R17, R12, R2, R17, 0x96, !PT ;  /* 0x000000020c117212 */ /* 0x000fe200078e9611 */
[----:B------:R-:W0:Y:S01]  /*0dd0*/  LDCU.128 UR4, c[0x3][0x130] ;  /* 0x00c02600ff0477ac */ /* 0x000e220008000c00 */
[----:B------:R-:W-:Y:S02]  /*0de0*/  LOP3.LUT R14, R16, R14, R19, 0x96, !PT ;  /* 0x0000000e100e7212 */ /* 0x000fe400078e9613 */
[----:B------:R-:W-:Y:S01]  /*0df0*/  LOP3.LUT R16, R8, R4, R9, 0xb8, !PT ;  /* 0x0000000408107212 */ /* 0x000fe200078eb809 */
[----:B------:R-:W-:Y:S01]  /*0e00*/  ULOP3.LUT UR28, UR28, UR29, URZ, 0xfc, !UPT ;  /* 0x0000001d1c1c7292 */ /* 0x000fe2000f8efcff */
[----:B------:R-:W-:Y:S01]  /*0e10*/  LOP3.LUT R12, R6, R13, R15, 0xe8, !PT ;  /* 0x0000000d060c7212 */ /* 0x000fe200078ee80f */
[----:B------:R-:W1:Y:S01]  /*0e20*/  LDCU.U8 UR36, c[0x3][0x132] ;  /* 0x00c02640ff2477ac */ /* 0x000e620008000000 */
[----:B------:R-:W-:-:S02]  /*0e30*/  IADD3 R14, PT, PT, R14, R16, R11 ;  /* 0x000000100e0e7210 */ /* 0x000fc40007ffe00b */
[----:B------:R-:W-:Y:S01]  /*0e40*/  IADD3 R12, PT, PT, R10, R17, R12 ;  /* 0x000000110a0c7210 */ /* 0x000fe20007ffe00c */
[----:B----4-:R-:W-:Y:S01]  /*0e50*/  ULOP3.LUT UR29, UR28, UR31, URZ, 0xfc, !UPT ;  /* 0x0000001f1c1d7292 */ /* 0x010fe2000f8efcff */
[----:B------:R-:W-:Y:S01]  /*0e60*/  IADD3 R10, PT, PT, R3, UR26, R14 ;  /* 0x0000001a030a7c10 */ /* 0x000fe2000fffe00e */
[----:B------:R-:W2:Y:S01]  /*0e70*/  LDCU.U8 UR33, c[0x3][0x133] ;  /* 0x00c02660ff2177ac */ /* 0x000ea20008000000 */
[----:B------:R-:W3:Y:S01]  /*0e80*/  LDC.64 R2, c[0x3][0x28] ;  /* 0x00c00a00ff027b82 */ /* 0x000ee20000000a00 */
[C---:B------:R-:W-:Y:S02]  /*0e90*/  SHF.L.W.U32.HI R13, R12.reuse, 0x1e, R12 ;  /* 0x0000001e0c0d7819 */ /* 0x040fe40000010e0c */
[C---:B------:R-:W-:Y:S01]  /*0ea0*/  IMAD.IADD R11, R12.reuse, 0x1, R10 ;  /* 0x000000010c0b7824 */ /* 0x040fe200078e020a */
[C-C-:B------:R-:W-:Y:S01]  /*0eb0*/  SHF.L.W.U32.HI R14, R12.reuse, 0x13, R12.reuse ;  /* 0x000000130c0e7819 */ /* 0x140fe20000010e0c */
[----:B0-----:R-:W-:Y:S01]  /*0ec0*/  ULEA UR31, UR4, UR32, 0x8 ;  /* 0x00000020041f7291 */ /* 0x001fe2000f8e40ff */
[----:B------:R-:W-:Y:S01]  /*0ed0*/  SHF.L.W.U32.HI R16, R12, 0xa, R12 ;  /* 0x0000000a0c107819 */ /* 0x000fe20000010e0c */
[----:B------:R-:W0:Y:S01]  /*0ee0*/  LDCU.U8 UR34, c[0x3][0x135] ;  /* 0x00c026a0ff2277ac */ /* 0x000e220008000000 */
[----:B------:R-:W-:-:S02]  /*0ef0*/  SHF.L.W.U32.HI R17, R11, 0x1a, R11 ;  /* 0x0000001a0b117819 */ /* 0x000fc40000010e0b */
[C-C-:B------:R-:W-:Y:S01]  /*0f00*/  SHF.L.W.U32.HI R18, R11.reuse, 0x15, R11.reuse ;  /* 0x000000150b127819 */ /* 0x140fe20000010e0b */
[----:B-1----:R-:W-:Y:S01]  /*0f10*/  USHF.L.U32 UR4, UR36, 0x8, URZ ;  /* 0x0000000824047899 */ /* 0x002fe200080006ff */
[----:B------:R-:W-:Y:S01]  /*0f20*/  SHF.L.W.U32.HI R19, R11, 0x7, R11 ;  /* 0x000000070b137819 */ /* 0x000fe20000010e0b */
[----:B------:R-:W-:Y:S01]  /*0f30*/  USHF.L.U32 UR31, UR31, 0x10, URZ ;  /* 0x000000101f1f7899 */ /* 0x000fe200080006ff */
[----:B------:R-:W-:Y:S01]  /*0f40*/  LOP3.LUT R14, R16, R13, R14, 0x96, !PT ;  /* 0x0000000d100e7212 */ /* 0x000fe200078e960e */
[----:B------:R-:W1:Y:S01]  /*0f50*/  LDCU.U8 UR36, c[0x3][0x136] ;  /* 0x00c026c0ff2477ac */ /* 0x000e620008000000 */
[----:B------:R-:W-:Y:S02]  /*0f60*/  LOP3.LUT R17, R19, R17, R18, 0x96, !PT ;  /* 0x0000001113117212 */ /* 0x000fe400078e9612 */
[----:B------:R-:W-:Y:S01]  /*0f70*/  LOP3.LUT R18, R9, R11, R4, 0xb8, !PT ;  /* 0x0000000b09127212 */ /* 0x000fe200078eb804 */
[----:B------:R-:W-:Y:S01]  /*0f80*/  ULOP3.LUT UR31, UR31, UR4, URZ, 0xfc, !UPT ;  /* 0x000000041f1f7292 */ /* 0x000fe2000f8efcff */
[----:B------:R-:W-:Y:S01]  /*0f90*/  LOP3.LUT R6, R15, R6, R12, 0xe8, !PT ;  /* 0x000000060f067212 */ /* 0x000fe200078ee80c */
[----:B------:R-:W4:Y:S01]  /*0fa0*/  LDCU.U8 UR38, c[0x3][0x13a] ;  /* 0x00c02740ff2677ac */ /* 0x000f220008000000 */
[----:B------:R-:W-:-:S02]  /*0fb0*/  IADD3 R17, PT, PT, R17, R18, R8 ;  /* 0x0000001211117210 */ /* 0x000fc40007ffe008 */
[----:B------:R-:W-:Y:S01]  /*0fc0*/  IADD3 R8, PT, PT, R7, R14, R6 ;  /* 0x0000000e07087210 */ /* 0x000fe20007ffe006 */
[----:B--2---:R-:W-:Y:S01]  /*0fd0*/  ULOP3.LUT UR4, UR31, UR33, URZ, 0xfc, !UPT ;  /* 0x000000211f047292 */ /* 0x004fe2000f8efcff */
[----:B---3--:R-:W-:Y:S01]  /*0fe0*/  IADD3 R7, PT, PT, R2, UR27, R17 ;  /* 0x0000001b02077c10 */ /* 0x008fe2000fffe011 */
[----:B------:R-:W2:Y:S01]  /*0ff0*/  LDCU.U8 UR33, c[0x3][0x137] ;  /* 0x00c026e0ff2177ac */ /* 0x000ea20008000000 */
[C-C-:B------:R-:W-:Y:S02]  /*1000*/  SHF.L.W.U32.HI R2, R8.reuse, 0x1e, R8.reuse ;  /* 0x0000001e08027819 */ /* 0x140fe40000010e08 */
[C-C-:B------:R-:W-:Y:S01]  /*1010*/  SHF.L.W.U32.HI R13, R8.reuse, 0x13, R8.reuse ;  /* 0x00000013080d7819 */ /* 0x140fe20000010e08 */
[C---:B------:R-:W-:Y:S01]  /*1020*/  IMAD.IADD R6, R8.reuse, 0x1, R7 ;  /* 0x0000000108067824 */ /* 0x040fe200078e0207 */
[----:B------:R-:W-:Y:S01]  /*1030*/  SHF.L.W.U32.HI R14, R8, 0xa, R8 ;  /* 0x0000000a080e7819 */ /* 0x000fe20000010e08 */
[----:B0-----:R-:W-:Y:S02]  /*1040*/  ULEA UR32, UR5, UR34, 0x8 ;  /* 0x0000002205207291 */ /* 0x001fe4000f8e40ff */
[----:B-1----:R-:W-:Y:S01]  /*1050*/  USHF.L.U32 UR5, UR36, 0x8, URZ ;  /* 0x0000000824057899 */ /* 0x002fe200080006ff */
[C-C-:B------:R-:W-:Y:S01]  /*1060*/  SHF.L.W.U32.HI R16, R6.reuse, 0x1a, R6.reuse ;  /* 0x0000001a06107819 */ /* 0x140fe20000010e06 */
[----:B------:R-:W-:Y:S01]  /*1070*/  USHF.L.U32 UR32, UR32, 0x10, URZ ;  /* 0x0000001020207899 */ /* 0x000fe200080006ff */
[C-C-:B------:R-:W-:Y:S01]  /*1080*/  SHF.L.W.U32.HI R17, R6.reuse, 0x15, R6.reuse ;  /* 0x0000001506117819 */ /* 0x140fe20000010e06 */
[----:B------:R-:W0:Y:S01]  /*1090*/  LDCU.U8 UR34, c[0x3][0x139] ;  /* 0x00c02720ff2277ac */ /* 0x000e220008000000 */
[----:B------:R-:W-:-:S02]  /*10a0*/  SHF.L.W.U32.HI R18, R6, 0x7, R6 ;  /* 0x0000000706127819 */ /* 0x000fc40000010e06 */
[----:B------:R-:W-:Y:S01]  /*10b0*/  LOP3.LUT R2, R14, R2, R13, 0x96, !PT ;  /* 0x000000020e027212 */ /* 0x000fe200078e960d */
[----:B------:R-:W-:Y:S01]  /*10c0*/  ULOP3.LUT UR32, UR32, UR5, URZ, 0xfc, !UPT ;  /* 0x0000000520207292 */ /* 0x000fe2000f8efcff */
[----:B------:R-:W-:Y:S01]  /*10d0*/  LOP3.LUT R16, R18, R16, R17, 0x96, !PT ;  /* 0x0000001012107212 */ /* 0x000fe200078e9611 */
[----:B------:R-:W1:Y:S01]  /*10e0*/  LDCU.U8 UR37, c[0x3][0x13d] ;  /* 0x00c027a0ff2577ac */ /* 0x000e620008000000 */
[----:B------:R-:W-:Y:S02]  /*10f0*/  LOP3.LUT R17, R4, R6, R11, 0xb8, !PT ;  /* 0x0000000604117212 */ /* 0x000fe400078eb80b */
[----:B------:R-:W-:Y:S01]  /*1100*/  LOP3.LUT R13, R12, R15, R8, 0xe8, !PT ;  /* 0x0000000f0c0d7212 */ /* 0x000fe200078ee808 */
[----:B--2---:R-:W-:Y:S01]  /*1110*/  ULOP3.LUT UR5, UR32, UR33, URZ, 0xfc, !UPT ;  /* 0x0000002120057292 */ /* 0x004fe2000f8efcff */
[----:B------:R-:W-:Y:S01]  /*1120*/  IADD3 R16, PT, PT, R16, R17, R9 ;  /* 0x0000001110107210 */ /* 0x000fe20007ffe009 */
[----:B------:R-:W2:Y:S01]  /*1130*/  LDCU.U8 UR36, c[0x3][0x13b] ;  /* 0x00c02760ff2477ac */ /* 0x000ea20008000000 */
[----:B------:R-:W-:-:S02]  /*1140*/  IADD3 R13, PT, PT, R5, R2, R13 ;  /* 0x00000002050d7210 */ /* 0x000fc40007ffe00d */
[----:B------:R-:W-:Y:S01]  /*1150*/  IADD3 R9, PT, PT, R3, UR29, R16 ;  /* 0x0000001d03097c10 */ /* 0x000fe2000fffe010 */
[----:B----4-:R-:W-:Y:S01]  /*1160*/  USHF.L.U32 UR33, UR38, 0x8, URZ ;  /* 0x0000000826217899 */ /* 0x010fe200080006ff */
[----:B------:R-:W3:Y:S01]  /*1170*/  LDC.64 R2, c[0x3][0x30] ;  /* 0x00c00c00ff027b82 */ /* 0x000ee20000000a00 */
[----:B------:R-:W-:Y:S01]  /*1180*/  LOP3.LUT R12, R8, R12, R13, 0xe8, !PT ;  /* 0x0000000c080c7212 */ /* 0x000fe200078ee80d */
[----:B0-----:R-:W-:Y:S01]  /*1190*/  ULEA UR6, UR6, UR34, 0x8 ;  /* 0x0000002206067291 */ /* 0x001fe2000f8e40ff */
[----:B------:R-:W-:Y:S01]  /*11a0*/  IMAD.IADD R5, R13, 0x1, R9 ;  /* 0x000000010d057824 */ /* 0x000fe200078e0209 */
[----:B------:R-:W0:Y:S04]  /*11b0*/  LDCU.U8 UR39, c[0x3][0x13e] ;  /* 0x00c027c0ff2777ac */ /* 0x000e280008000000 */
[C-C-:B------:R-:W-:Y:S01]  /*11c0*/  SHF.L.W.U32.HI R14, R5.reuse, 0x1a, R5.reuse ;  /* 0x0000001a050e7819 */ /* 0x140fe20000010e05 */
[----:B------:R-:W-:Y:S01]  /*11d0*/  USHF.L.U32 UR6, UR6, 0x10, URZ ;  /* 0x0000001006067899 */ /* 0x000fe200080006ff */
[C-C-:B------:R-:W-:Y:S01]  /*11e0*/  SHF.L.W.U32.HI R15, R5.reuse, 0x15, R5.reuse ;  /* 0x00000015050f7819 */ /* 0x140fe20000010e05 */
[----:B-1----:R-:W-:Y:S01]  /*11f0*/  ULEA UR34, UR7, UR37, 0x8 ;  /* 0x0000002507227291 */ /* 0x002fe2000f8e40ff */
[----:B------:R-:W-:Y:S01]  /*1200*/  SHF.L.W.U32.HI R16, R5, 0x7, R5 ;  /* 0x0000000705107819 */ /* 0x000fe20000010e05 */
[----:B------:R-:W-:Y:S01]  /*1210*/  ULOP3.LUT UR7, UR6, UR33, URZ, 0xfc, !UPT ;  /* 0x0000002106077292 */ /* 0x000fe2000f8efcff */
[----:B------:R-:W-:Y:S01]  /*1220*/  LOP3.LUT R18, R11, R5, R6, 0xb8, !PT ;  /* 0x000000050b127212 */ /* 0x000fe200078eb806 */
[----:B------:R-:W-:Y:S01]  /*1230*/  USHF.L.U32 UR34, UR34, 0x10, URZ ;  /* 0x0000001022227899 */ /* 0x000fe200080006ff */
[----:B------:R-:W-:Y:S01]  /*1240*/  LOP3.LUT R17, R16, R14, R15, 0x96, !PT ;  /* 0x0000000e10117212 */ /* 0x000fe200078e960f */
[----:B--2---:R-:W-:Y:S01]  /*1250*/  ULOP3.LUT UR6, UR7, UR36, URZ, 0xfc, !UPT ;  /* 0x0000002407067292 */ /* 0x004fe2000f8efcff */
[C-C-:B------:R-:W-:Y:S01]  /*1260*/  SHF.L.W.U32.HI R14, R13.reuse, 0x1e, R13.reuse ;  /* 0x0000001e0d0e7819 */ /* 0x140fe20000010e0d */
[----:B------:R-:W1:Y:S01]  /*1270*/  LDCU.U8 UR36, c[0x3][0x13f] ;  /* 0x00c027e0ff2477ac */ /* 0x000e620008000000 */
[----:B------:R-:W-:-:S02]  /*1280*/  SHF.L.W.U32.HI R15, R13, 0x13, R13 ;  /* 0x000000130d0f7819 */ /* 0x000fc40000010e0d */
[----:B------:R-:W-:Y:S01]  /*1290*/  SHF.L.W.U32.HI R16, R13, 0xa, R13 ;  /* 0x0000000a0d107819 */ /* 0x000fe20000010e0d */
[----:B0-----:R-:W-:Y:S01]  /*12a0*/  USHF.L.U32 UR33, UR39, 0x8, URZ ;  /* 0x0000000827217899 */ /* 0x001fe200080006ff */
[----:B------:R-:W-:Y:S01]  /*12b0*/  IADD3 R17, PT, PT, R17, R18, R4 ;  /* 0x0000001211117210 */ /* 0x000fe20007ffe004 */
[----:B------:R-:W-:Y:S01]  /*12c0*/  USHF.L.W.U32.HI UR39, UR9, 0xe, UR10 ;  /* 0x0000000e09277899 */ /* 0x000fe20008010e0a */
[----:B------:R-:W-:Y:S01]  /*12d0*/  LOP3.LUT R15, R16, R14, R15, 0x96, !PT ;  /* 0x0000000e100f7212 */ /* 0x000fe200078e960f */
[----:B------:R-:W-:Y:S02]  /*12e0*/  ULOP3.LUT UR34, UR34, UR33, URZ, 0xfc, !UPT ;  /* 0x0000002122227292 */ /* 0x000fe4000f8efcff */
[----:B------:R-:W-:Y:S01]  /*12f0*/  USHF.R.U32.HI UR37, URZ, 0xa, UR7 ;  /* 0x0000000aff257899 */ /* 0x000fe20008011607 */
[----:B------:R-:W-:Y:S01]  /*1300*/  IADD3 R12, PT, PT, R0, R15, R12 ;  /* 0x0000000f000c7210 */ /* 0x000fe20007ffe00c */
[----:B------:R-:W-:Y:S01]  /*1310*/  USHF.L.W.U32.HI UR9, UR7, 0xf, UR6 ;  /* 0x0000000f07097899 */ /* 0x000fe20008010e06 */
[----:B---3--:R-:W-:Y:S01]  /*1320*/  IADD3 R0, PT, PT, R2, UR4, R17 ;  /* 0x0000000402007c10 */ /* 0x008fe2000fffe011 */
[----:B------:R-:W-:Y:S01]  /*1330*/  USHF.L.W.U32.HI UR38, UR10, 0x19, UR10 ;  /* 0x000000190a267899 */ /* 0x000fe20008010e0a */
[C-C-:B------:R-:W-:Y:S01]  /*1340*/  SHF.L.W.U32.HI R2, R12.reuse, 0x1e, R12.reuse ;  /* 0x0000001e0c027819 */ /* 0x140fe20000010e0c */
[----:B------:R-:W-:Y:S01]  /*1350*/  USHF.R.U32.HI UR40, URZ, 0x3, UR10 ;  /* 0x00000003ff287899 */ /* 0x000fe2000801160a */
[C---:B------:R-:W-:Y:S01]  /*1360*/  SHF.L.W.U32.HI R15, R12.reuse, 0x13, R12 ;  /* 0x000000130c0f7819 */ /* 0x040fe20000010e0c */
[C---:B------:R-:W-:Y:S01]  /*1370*/  IMAD.IADD R4, R12.reuse, 0x1, R0 ;  /* 0x000000010c047824 */ /* 0x040fe200078e0200 */
[--C-:B------:R-:W-:Y:S01]  /*1380*/  SHF.L.W.U32.HI R14, R12, 0xa, R12.reuse ;  /* 0x0000000a0c0e7819 */ /* 0x100fe20000010e0c */
[----:B-1----:R-:W-:Y:S01]  /*1390*/  ULOP3.LUT UR33, UR34, UR36, URZ, 0xfc, !UPT ;  /* 0x0000002422217292 */ /* 0x002fe2000f8efcff */
[----:B------:R-:W-:Y:S01]  /*13a0*/  LOP3.LUT R8, R13, R8, R12, 0xe8, !PT ;  /* 0x000000080d087212 */ /* 0x000fe200078ee80c */
[----:B------:R-:W-:Y:S01]  /*13b0*/  USHF.L.W.U32.HI UR36, UR7, 0xd, UR6 ;  /* 0x0000000d07247899 */ /* 0x000fe20008010e06 */
[C-C-:B------:R-:W-:Y:S01]  /*13c0*/  SHF.L.W.U32.HI R16, R4.reuse, 0x1a, R4.reuse ;  /* 0x0000001a04107819 */ /* 0x140fe20000010e04 */
[----:B------:R-:W-:Y:S01]  /*13d0*/  ULOP3.LUT UR38, UR40, UR38, UR39, 0x96, !UPT ;  /* 0x0000002628267292 */ /* 0x000fe2000f8e9627 */
[C-C-:B------:R-:W-:Y:S01]  /*13e0*/  SHF.L.W.U32.HI R17, R4.reuse, 0x15, R4.reuse ;  /* 0x0000001504117819 */ /* 0x140fe20000010e04 */
[----:B------:R-:W-:Y:S01]  /*13f0*/  ULOP3.LUT UR9, UR37, UR9, UR36, 0x96, !UPT ;  /* 0x0000000925097292 */ /* 0x000fe2000f8e9624 */
[----:B------:R-:W-:Y:S01]  /*1400*/  SHF.L.W.U32.HI R18, R4, 0x7, R4 ;  /* 0x0000000704127819 */ /* 0x000fe20000010e04 */
[----:B------:R-:W-:Y:S01]  /*1410*/  USHF.R.U32.HI UR41, URZ, 0xa, UR34 ;  /* 0x0000000aff297899 */ /* 0x000fe20008011622 */
[----:B------:R-:W-:Y:S01]  /*1420*/  LOP3.LUT R15, R14, R2, R15, 0x96, !PT ;  /* 0x000000020e0f7212 */ /* 0x000fe200078e960f */
[----:B------:R-:W-:Y:S01]  /*1430*/  UIADD3 UR8, UPT, UPT, UR8, UR9, UR26 ;  /* 0x0000000908087290 */ /* 0x000fe2000fffe01a */
[----:B------:R-:W-:Y:S01]  /*1440*/  LOP3.LUT R16, R18, R16, R17, 0x96, !PT ;  /* 0x0000001012107212 */ /* 0x000fe200078e9611 */
[----:B------:R-:W-:Y:S01]  /*1450*/  USHF.L.W.U32.HI UR9, UR34, 0xf, UR33 ;  /* 0x0000000f22097899 */ /* 0x000fe20008010e21 */
[----:B------:R-:W-:Y:S01]  /*1460*/  LOP3.LUT R17, R6, R4, R5, 0xb8, !PT ;  /* 0x0000000406117212 */ /* 0x000fe200078eb805 */
[----:B------:R-:W-:Y:S01]  /*1470*/  UIADD3 UR8, UPT, UPT, UR38, UR8, URZ ;  /* 0x0000000826087290 */ /* 0x000fe2000fffe0ff */
[----:B------:R-:W-:Y:S01]  /*1480*/  IADD3 R15, PT, PT, R10, R15, R8 ;  /* 0x0000000f0a0f7210 */ /* 0x000fe20007ffe008 */
[----:B------:R-:W-:Y:S01]  /*1490*/  USHF.L.W.U32.HI UR36, UR34, 0xd, UR33 ;  /* 0x0000000d22247899 */ /* 0x000fe20008010e21 */
[----:B------:R-:W-:Y:S01]  /*14a0*/  IADD3 R16, PT, PT, R16, R17, R11 ;  /* 0x0000001110107210 */ /* 0x000fe20007ffe00b */
[----:B------:R-:W-:Y:S01]  /*14b0*/  USHF.L.W.U32.HI UR37, UR12, 0xe, UR11 ;  /* 0x0000000e0c257899 */ /* 0x000fe20008010e0b */
[--C-:B------:R-:W-:Y:S01]  /*14c0*/  SHF.L.W.U32.HI R10, R15, 0x1e, R15.reuse ;  /* 0x0000001e0f0a7819 */ /* 0x100fe20000010e0f */
[----:B------:R-:W-:Y:S01]  /*14d0*/  USHF.L.W.U32.HI UR12, UR11, 0x19, UR11 ;  /* 0x000000190b0c7899 */ /* 0x000fe20008010e0b */
[----:B------:R-:W-:Y:S01]  /*14e0*/  IADD3 R8, PT, PT, R3, UR5, R16 ;  /* 0x0000000503087c10 */ /* 0x000fe2000fffe010 */
[----:B------:R-:W-:Y:S01]  /*14f0*/  USHF.R.U32.HI UR38, URZ, 0x3, UR11 ;  /* 0x00000003ff267899 */ /* 0x000fe2000801160b */
[----:B------:R-:W0:Y:S01]  /*1500*/  LDC.64 R2, c[0x3][0x38] ;  /* 0x00c00e00ff027b82 */ /* 0x000e220000000a00 */
[C-C-:B------:R-:W-:Y:S01]  /*1510*/  SHF.L.W.U32.HI R17, R15.reuse, 0x13, R15.reuse ;  /* 0x000000130f117819 */ /* 0x140fe20000010e0f */
[----:B------:R-:W-:Y:S01]  /*1520*/  ULOP3.LUT UR9, UR41, UR9, UR36, 0x96, !UPT ;  /* 0x0000000929097292 */ /* 0x000fe2000f8e9624 */
[C---:B------:R-:W-:Y:S01]  /*1530*/  IMAD.IADD R11, R15.reuse, 0x1, R8 ;  /* 0x000000010f0b7824 */ /* 0x040fe200078e0208 */
[--C-:B------:R-:W-:Y:S01]  /*1540*/  SHF.L.W.U32.HI R14, R15, 0xa, R15.reuse ;  /* 0x0000000a0f0e7819 */ /* 0x100fe20000010e0f */
[----:B------:R-:W-:Y:S01]  /*1550*/  ULOP3.LUT UR12, UR38, UR12, UR37, 0x96, !UPT ;  /* 0x0000000c260c7292 */ /* 0x000fe2000f8e9625 */
[----:B------:R-:W-:Y:S01]  /*1560*/  LOP3.LUT R13, R12, R13, R15, 0xe8, !PT ;  /* 0x0000000d0c0d7212 */ /* 0x000fe200078ee80f */
[----:B------:R-:W-:Y:S01]  /*1570*/  UIADD3 UR9, UPT, UPT, UR10, UR9, UR27 ;  /* 0x000000090a097290 */ /* 0x000fe2000fffe01b */
[C-C-:B------:R-:W-:Y:S01]  /*1580*/  SHF.L.W.U32.HI R16, R11.reuse, 0x1a, R11.reuse ;  /* 0x0000001a0b107819 */ /* 0x140fe20000010e0b */
[----:B------:R-:W-:Y:S01]  /*1590*/  USHF.L.W.U32.HI UR39, UR13, 0xe, UR14 ;  /* 0x0000000e0d277899 */ /* 0x000fe20008010e0e */
[C-C-:B------:R-:W-:Y:S01]  /*15a0*/  SHF.L.W.U32.HI R19, R11.reuse, 0x15, R11.reuse ;  /* 0x000000150b137819 */ /* 0x140fe20000010e0b */
[----:B------:R-:W-:Y:S01]  /*15b0*/  UIADD3 UR9, UPT, UPT, UR12, UR9, URZ ;  /* 0x000000090c097290 */ /* 0x000fe2000fffe0ff */
[----:B------:R-:W-:Y:S01]  /*15c0*/  SHF.L.W.U32.HI R18, R11, 0x7, R11 ;  /* 0x000000070b127819 */ /* 0x000fe20000010e0b */
[----:B------:R-:W-:Y:S01]  /*15d0*/  USHF.L.W.U32.HI UR10, UR8, 0xf, UR8 ;  /* 0x0000000f080a7899 */ /* 0x000fe20008010e08 */
[----:B------:R-:W-:Y:S01]  /*15e0*/  LOP3.LUT R10, R14, R10, R17, 0x96, !PT ;  /* 0x0000000a0e0a7212 */ /* 0x000fe200078e9611 */
[----:B------:R-:W-:Y:S01]  /*15f0*/  USHF.L.W.U32.HI UR12, UR8, 0xd, UR8 ;  /* 0x0000000d080c7899 */ /* 0x000fe20008010e08 */
[----:B------:R-:W-:Y:S01]  /*1600*/  LOP3.LUT R19, R18, R16, R19, 0x96, !PT ;  /* 0x0000001012137212 */ /* 0x000fe200078e9613 */
[----:B------:R-:W-:Y:S01]  /*1610*/  USHF.R.U32.HI UR13, URZ, 0xa, UR8 ;  /* 0x0000000aff0d7899 */ /* 0x000fe20008011608 */
[----:B------:R-:W-:Y:S01]  /*1620*/  LOP3.LUT R16, R5, R11, R4, 0xb8, !PT ;  /* 0x0000000b05107212 */ /* 0x000fe200078eb804 */
[----:B------:R-:W-:Y:S01]  /*1630*/  USHF.L.W.U32.HI UR36, UR14, 0x19, UR14 ;  /* 0x000000190e247899 */ /* 0x000fe20008010e0e */
[----:B------:R-:W-:Y:S01]  /*1640*/  IADD3 R7, PT, PT, R7, R10, R13 ;  /* 0x0000000a07077210 */ /* 0x000fe20007ffe00d */
[----:B------:R-:W-:Y:S01]  /*1650*/  USHF.R.U32.HI UR37, URZ, 0x3, UR14 ;  /* 0x00000003ff257899 */ /* 0x000fe2000801160e */
[----:B------:R-:W-:Y:S01]  /*1660*/  IADD3 R19, PT, PT, R19, R16, R6 ;  /* 0x0000001013137210 */ /* 0x000fe20007ffe006 */
[----:B------:R-:W-:Y:S01]  /*1670*/  ULOP3.LUT UR10, UR13, UR10, UR12, 0x96, !UPT ;  /* 0x0000000a0d0a7292 */ /* 0x000fe2000f8e960c */
[C---:B------:R-:W-:Y:S01]  /*1680*/  SHF.L.W.U32.HI R13, R7.reuse, 0x13, R7 ;  /* 0x00000013070d7819 */ /* 0x040fe20000010e07 */
[----:B------:R-:W-:Y:S01]  /*1690*/  ULOP3.LUT UR36, UR37, UR36, UR39, 0x96, !UPT ;  /* 0x0000002425247292 */ /* 0x000fe2000f8e9627 */
[----:B0-----:R-:W-:Y:S01]  /*16a0*/  IADD3 R6, PT, PT, R2, UR6, R19 ;  /* 0x0000000602067c10 */ /* 0x001fe2000fffe013 */
[----:B------:R-:W-:Y:S01]  /*16b0*/  UIADD3 UR10, UPT, UPT, UR11, UR10, UR29 ;  /* 0x0000000a0b0a7290 */ /* 0x000fe2000fffe01d */
[C-C-:B------:R-:W-:Y:S01]  /*16c0*/  SHF.L.W.U32.HI R2, R7.reuse, 0x1e, R7.reuse ;  /* 0x0000001e07027819 */ /* 0x140fe20000010e07 */
[----:B------:R-:W-:Y:S01]  /*16d0*/  USHF.L.W.U32.HI UR11, UR9, 0xf, UR9 ;  /* 0x0000000f090b7899 */ /* 0x000fe20008010e09 */
[C-C-:B------:R-:W-:Y:S01]  /*16e0*/  SHF.L.W.U32.HI R14, R7.reuse, 0xa, R7.reuse ;  /* 0x0000000a070e7819 */ /* 0x140fe20000010e07 */
[----:B------:R-:W-:Y:S01]  /*16f0*/  IMAD.IADD R10, R7, 0x1, R6 ;  /* 0x00000001070a7824 */ /* 0x000fe200078e0206 */
[----:B------:R-:W-:Y:S01]  /*1700*/  LOP3.LUT R12, R15, R12, R7, 0xe8, !PT ;  /* 0x0000000c0f0c7212 */ /* 0x000fe200078ee807 */
[----:B------:R-:W-:Y:S01]  /*1710*/  UIADD3 UR10, UPT, UPT, UR36, UR10, URZ ;  /* 0x0000000a240a7290 */ /* 0x000fe2000fffe0ff */
[----:B------:R-:W-:Y:S01]  /*1720*/  LOP3.LUT R2, R14, R2, R13, 0x96, !PT ;  /* 0x000000020e027212 */ /* 0x000fe200078e960d */
[----:B------:R-:W-:Y:S01]  /*1730*/  USHF.L.W.U32.HI UR12, UR9, 0xd, UR9 ;  /* 0x0000000d090c7899 */ /* 0x000fe20008010e09 */
[C-C-:B------:R-:W-:Y:S01]  /*1740*/  SHF.L.W.U32.HI R16, R10.reuse, 0x1a, R10.reuse ;  /* 0x0000001a0a107819 */ /* 0x140fe20000010e0a */
[----:B------:R-:W-:Y:S01]  /*1750*/  USHF.R.U32.HI UR13, URZ, 0xa, UR9 ;  /* 0x0000000aff0d7899 */ /* 0x000fe20008011609 */
[C-C-:B------:R-:W-:Y:S01]  /*1760*/  SHF.L.W.U32.HI R17, R10.reuse, 0x15, R10.reuse ;  /* 0x000000150a117819 */ /* 0x140fe20000010e0a */
[----:B------:R-:W-:Y:S01]  /*1770*/  USHF.L.W.U32.HI UR38, UR16, 0xe, UR15 ;  /* 0x0000000e10267899 */ /* 0x000fe20008010e0f */
[----:B------:R-:W-:Y:S01]  /*1780*/  SHF.L.W.U32.HI R18, R10, 0x7, R10 ;  /* 0x000000070a127819 */ /* 0x000fe20000010e0a */
[----:B------:R-:W-:Y:S01]  /*1790*/  USHF.L.W.U32.HI UR16, UR15, 0x19, UR15 ;  /* 0x000000190f107899 */ /* 0x000fe20008010e0f */
[----:B------:R-:W-:Y:S01]  /*17a0*/  LOP3.LUT R13, R4, R10, R11, 0xb8, !PT ;  /* 0x0000000a040d7212 */ /* 0x000fe200078eb80b */
[----:B------:R-:W-:Y:S01]  /*17b0*/  USHF.R.U32.HI UR37, URZ, 0x3, UR15 ;  /* 0x00000003ff257899 */ /* 0x000fe2000801160f */
[----:B------:R-:W-:Y:S01]  /*17c0*/  LOP3.LUT R16, R18, R16, R17, 0x96, !PT ;  /* 0x0000001012107212 */ /* 0x000fe200078e9611 */
[----:B------:R-:W-:Y:S01]  /*17d0*/  ULOP3.LUT UR11, UR13, UR11, UR12, 0x96, !UPT ;  /* 0x0000000b0d0b7292 */ /* 0x000fe2000f8e960c */
[----:B------:R-:W-:Y:S01]  /*17e0*/  IADD3 R12, PT, PT, R9, R2, R12 ;  /* 0x00000002090c7210 */ /* 0x000fe20007ffe00c */
[----:B------:R-:W-:Y:S01]  /*17f0*/  ULOP3.LUT UR16, UR37, UR16, UR38, 0x96, !UPT ;  /* 0x0000001025107292 */ /* 0x000fe2000f8e9626 */
[----:B------:R-:W-:Y:S01]  /*1800*/  IADD3 R16, PT, PT, R16, R13, R5 ;  /* 0x0000000d10107210 */ /* 0x000fe20007ffe005 */
[----:B------:R-:W-:Y:S01]  /*1810*/  UIADD3 UR11, UPT, UPT, UR14, UR11, UR4 ;  /* 0x0000000b0e0b7290 */ /* 0x000fe2000fffe004 */
[C---:B------:R-:W-:Y:S01]  /*1820*/  SHF.L.W.U32.HI R13, R12.reuse, 0x1e, R12 ;  /* 0x0000001e0c0d7819 */ /* 0x040fe20000010e0c */
[----:B------:R-:W-:Y:S01]  /*1830*/  USHF.L.W.U32.HI UR12, UR10, 0xf, UR10 ;  /* 0x0000000f0a0c7899 */ /* 0x000fe20008010e0a */
[----:B------:R-:W-:Y:S01]  /*1840*/  IADD3 R5, PT, PT, R3, UR33, R16 ;  /* 0x0000002103057c10 */ /* 0x000fe2000fffe010 */
[----:B------:R-:W-:Y:S01]  /*1850*/  UIADD3 UR11, UPT, UPT, UR16, UR11, URZ ;  /* 0x0000000b100b7290 */ /* 0x000fe2000fffe0ff */
[----:B------:R-:W0:Y:S01]  /*1860*/  LDC.64 R2, c[0x3][0x40] ;  /* 0x00c01000ff027b82 */ /* 0x000e220000000a00 */
[C-C-:B------:R-:W-:Y:S01]  /*1870*/  SHF.L.W.U32.HI R14, R12.reuse, 0x13, R12.reuse ;  /* 0x000000130c0e7819 */ /* 0x140fe20000010e0c */
[----:B------:R-:W-:Y:S01]  /*1880*/  USHF.L.W.U32.HI UR13, UR10, 0xd, UR10 ;  /* 0x0000000d0a0d7899 */ /* 0x000fe20008010e0a */
[C---:B------:R-:W-:Y:S01]  /*1890*/  IMAD.IADD R9, R12.reuse, 0x1, R5 ;  /* 0x000000010c097824 */ /* 0x040fe200078e0205 */
[--C-:B------:R-:W-:Y:S01]  /*18a0*/  SHF.L.W.U32.HI R16, R12, 0xa, R12.reuse ;  /* 0x0000000a0c107819 */ /* 0x100fe20000010e0c */
[----:B------:R-:W-:Y:S01]  /*18b0*/  USHF.R.U32.HI UR14, URZ, 0xa, UR10 ;  /* 0x0000000aff0e7899 */ /* 0x000fe2000801160a */
[----:B------:R-:W-:Y:S01]  /*18c0*/  LOP3.LUT R15, R7, R15, R12, 0xe8, !PT ;  /* 0x0000000f070f7212 */ /* 0x000fe200078ee80c */
[----:B------:R-:W-:Y:S01]  /*18d0*/  USHF.L.W.U32.HI UR17, UR17, 0xe, UR18 ;  /* 0x0000000e11117899 */ /* 0x000fe20008010e12 */
[C-C-:B------:R-:W-:Y:S01]  /*18e0*/  SHF.L.W.U32.HI R17, R9.reuse, 0x1a, R9.reuse ;  /* 0x0000001a09117819 */ /* 0x140fe20000010e09 */
[----:B------:R-:W-:Y:S01]  /*18f0*/  USHF.L.W.U32.HI UR16, UR18, 0x19, UR18 ;  /* 0x0000001912107899 */ /* 0x000fe20008010e12 */
[C-C-:B------:R-:W-:Y:S01]  /*1900*/  SHF.L.W.U32.HI R18, R9.reuse, 0x15, R9.reuse ;  /* 0x0000001509127819 */ /* 0x140fe20000010e09 */
[----:B------:R-:W-:Y:S01]  /*1910*/  USHF.R.U32.HI UR36, URZ, 0x3, UR18 ;  /* 0x00000003ff247899 */ /* 0x000fe20008011612 */
[----:B------:R-:W-:Y:S01]  /*1920*/  SHF.L.W.U32.HI R19, R9, 0x7, R9 ;  /* 0x0000000709137819 */ /* 0x000fe20000010e09 */
[----:B------:R-:W-:Y:S01]  /*1930*/  ULOP3.LUT UR12, UR14, UR12, UR13, 0x96, !UPT ;  /* 0x0000000c0e0c7292 */ /* 0x000fe2000f8e960d */
[----:B------:R-:W-:Y:S01]  /*1940*/  LOP3.LUT R13, R16, R13, R14, 0x96, !PT ;  /* 0x0000000d100d7212 */ /* 0x000fe200078e960e */
[----:B------:R-:W-:Y:S01]  /*1950*/  ULOP3.LUT UR16, UR36, UR16, UR17, 0x96, !UPT ;  /* 0x0000001024107292 */ /* 0x000fe2000f8e9611 */
[----:B------:R-:W-:Y:S01]  /*1960*/  LOP3.LUT R17, R19, R17, R18, 0x96, !PT ;  /* 0x0000001113117212 */ /* 0x000fe200078e9612 */
[----:B------:R-:W-:Y:S01]  /*1970*/  UIADD3 UR12, UPT, UPT, UR15, UR12, UR5 ;  /* 0x0000000c0f0c7290 */ /* 0x000fe2000fffe005 */
[----:B------:R-:W-:Y:S01]  /*1980*/  LOP3.LUT R14, R11, R9, R10, 0xb8, !PT ;  /* 0x000000090b0e7212 */ /* 0x000fe200078eb80a */
[----:B------:R-:W-:Y:S01]  /*1990*/  USHF.L.W.U32.HI UR13, UR11, 0xf, UR11 ;  /* 0x0000000f0b0d7899 */ /* 0x000fe20008010e0b */
[----:B------:R-:W-:Y:S01]  /*19a0*/  IADD3 R13, PT, PT, R0, R13, R15 ;  /* 0x0000000d000d7210 */ /* 0x000fe20007ffe00f */
[----:B------:R-:W-:Y:S01]  /*19b0*/  UIADD3 UR12, UPT, UPT, UR16, UR12, URZ ;  /* 0x0000000c100c7290 */ /* 0x000fe2000fffe0ff */
[----:B------:R-:W-:Y:S01]  /*19c0*/  IADD3 R17, PT, PT, R17, R14, R4 ;  /* 0x0000000e11117210 */ /* 0x000fe20007ffe004 */
[----:B------:R-:W-:Y:S01]  /*19d0*/  USHF.L.W.U32.HI UR14, UR11, 0xd, UR11 ;  /* 0x0000000d0b0e7899 */ /* 0x000fe20008010e0b */
[C---:B------:R-:W-:Y:S01]  /*19e0*/  SHF.L.W.U32.HI R15, R13.reuse, 0x13, R13 ;  /* 0x000000130d0f7819 */ /* 0x040fe20000010e0d */
[----:B------:R-:W-:Y:S01]  /*19f0*/  USHF.R.U32.HI UR15, URZ, 0xa, UR11 ;  /* 0x0000000aff0f7899 */ /* 0x000fe2000801160b */
[----:B0-----:R-:W-:Y:S01]  /*1a00*/  IADD3 R4, PT, PT, R2, UR8, R17 ;  /* 0x0000000802047c10 */ /* 0x001fe2000fffe011 */
[----:B------:R-:W-:Y:S01]  /*1a10*/  USHF.L.W.U32.HI UR20, UR20, 0xe, UR19 ;  /* 0x0000000e14147899 */ /* 0x000fe20008010e13 */
[C-C-:B------:R-:W-:Y:S01]  /*1a20*/  SHF.L.W.U32.HI R2, R13.reuse, 0x1e, R13.reuse ;  /* 0x0000001e0d027819 */ /* 0x140fe20000010e0d */
[----:B------:R-:W-:Y:S01]  /*1a30*/  USHF.L.W.U32.HI UR16, UR19, 0x19, UR19 ;  /* 0x0000001913107899 */ /* 0x000fe20008010e13 */
[C-C-:B------:R-:W-:Y:S01]  /*1a40*/  SHF.L.W.U32.HI R14, R13.reuse, 0xa, R13.reuse ;  /* 0x0000000a0d0e7819 */ /* 0x140fe20000010e0d */
[----:B------:R-:W-:Y:S01]  /*1a50*/  IMAD.IADD R0, R13, 0x1, R4 ;  /* 0x000000010d007824 */ /* 0x000fe200078e0204 */
[----:B------:R-:W-:Y:S01]  /*1a60*/  LOP3.LUT R7, R12, R7, R13, 0xe8, !PT ;  /* 0x000000070c077212 */ /* 0x000fe200078ee80d */
[----:B------:R-:W-:Y:S01]  /*1a70*/  USHF.R.U32.HI UR17, URZ, 0x3, UR19 ;  /* 0x00000003ff117899 */ /* 0x000fe20008011613 */
[----:B------:R-:W-:Y:S01]  /*1a80*/  LOP3.LUT R15, R14, R2, R15, 0x96, !PT ;  /* 0x000000020e0f7212 */ /* 0x000fe200078e960f */
[----:B------:R-:W-:Y:S01]  /*1a90*/  ULOP3.LUT UR13, UR15, UR13, UR14, 0x96, !UPT ;  /* 0x0000000d0f0d7292 */ /* 0x000fe2000f8e960e */
[C-C-:B------:R-:W-:Y:S01]  /*1aa0*/  SHF.L.W.U32.HI R16, R0.reuse, 0x1a, R0.reuse ;  /* 0x0000001a00107819 */ /* 0x140fe20000010e00 */
[----:B------:R-:W-:Y:S01]  /*1ab0*/  ULOP3.LUT UR16, UR17, UR16, UR20, 0x96, !UPT ;  /* 0x0000001011107292 */ /* 0x000fe2000f8e9614 */
[C-C-:B------:R-:W-:Y:S01]  /*1ac0*/  SHF.L.W.U32.HI R17, R0.reuse, 0x15, R0.reuse ;  /* 0x0000001500117819 */ /* 0x140fe20000010e00 */
[----:B------:R-:W-:Y:S01]  /*1ad0*/  UIADD3 UR13, UPT, UPT, UR18, UR13, UR6 ;  /* 0x0000000d120d7290 */ /* 0x000fe2000fffe006 */
[----:B------:R-:W-:Y:S01]  /*1ae0*/  SHF.L.W.U32.HI R18, R0, 0x7, R0 ;  /* 0x0000000700127819 */ /* 0x000fe20000010e00 */
[----:B------:R-:W-:Y:S01]  /*1af0*/  USHF.L.W.U32.HI UR14, UR12, 0xf, UR12 ;  /* 0x0000000f0c0e7899 */ /* 0x000fe20008010e0c */
[----:B------:R-:W-:Y:S01]  /*1b00*/  LOP3.LUT R2, R10, R0, R9, 0xb8, !PT ;  /* 0x000000000a027212 */ /* 0x000fe200078eb809 */
[----:B------:R-:W-:Y:S01]  /*1b10*/  UIADD3 UR13, UPT, UPT, UR16, UR13, URZ ;  /* 0x0000000d100d7290 */ /* 0x000fe2000fffe0ff */
[----:B------:R-:W-:Y:S01]  /*1b20*/  LOP3.LUT R16, R18, R16, R17, 0x96, !PT ;  /* 0x0000001012107212 */ /* 0x000fe200078e9611 */
[----:B------:R-:W-:-:S02]  /*1b30*/  USHF.L.W.U32.HI UR15, UR12, 0xd, UR12 ;  /* 0x0000000d0c0f7899 */ /* 0x000fc40008010e0c */
[----:B------:R-:W-:Y:S01]  /*1b40*/  USHF.R.U32.HI UR16, URZ, 0xa, UR12 ;  /* 0x0000000aff107899 */ /* 0x000fe2000801160c */
[----:B------:R-:W-:Y:S01]  /*1b50*/  IADD3 R2, PT, PT, R16, R2, R11 ;  /* 0x0000000210027210 */ /* 0x000fe20007ffe00b */
[----:B------:R-:W-:Y:S01]  /*1b60*/  USHF.L.W.U32.HI UR21, UR21, 0xe, UR22 ;  /* 0x0000000e15157899 */ /* 0x000fe20008010e16 */
[----:B------:R-:W-:Y:S01]  /*1b70*/  IADD3 R11, PT, PT, R8, R15, R7 ;  /* 0x0000000f080b7210 */ /* 0x000fe20007ffe007 */
[----:B------:R-:W-:Y:S01]  /*1b80*/  USHF.L.W.U32.HI UR17, UR22, 0x19, UR22 ;  /* 0x0000001916117899 */ /* 0x000fe20008010e16 */
[----:B------:R-:W-:Y:S01]  /*1b90*/  IADD3 R8, PT, PT, R3, UR9, R2 ;  /* 0x0000000903087c10 */ /* 0x000fe2000fffe002 */
[----:B------:R-:W-:Y:S01]  /*1ba0*/  USHF.R.U32.HI UR18, URZ, 0x3, UR22 ;  /* 0x00000003ff127899 */ /* 0x000fe20008011616 */
[----:B------:R-:W0:Y:S01]  /*1bb0*/  LDC.64 R2, c[0x3][0x48] ;  /* 0x00c01200ff027b82 */ /* 0x000e220000000a00 */
[C-C-:B------:R-:W-:Y:S01]  /*1bc0*/  SHF.L.W.U32.HI R14, R11.reuse, 0x1e, R11.reuse ;  /* 0x0000001e0b0e7819 */ /* 0x140fe20000010e0b */
[----:B------:R-:W-:Y:S01]  /*1bd0*/  ULOP3.LUT UR14, UR16, UR14, UR15, 0x96, !UPT ;  /* 0x0000000e100e7292 */ /* 0x000fe2000f8e960f */
[C---:B------:R-:W-:Y:S01]  /*1be0*/  IMAD.IADD R7, R11.reuse, 0x1, R8 ;  /* 0x000000010b077824 */ /* 0x040fe200078e0208 */
[C-C-:B------:R-:W-:Y:S01]  /*1bf0*/  SHF.L.W.U32.HI R15, R11.reuse, 0x13, R11.reuse ;  /* 0x000000130b0f7819 */ /* 0x140fe20000010e0b */
[----:B------:R-:W-:Y:S01]  /*1c00*/  ULOP3.LUT UR17, UR18, UR17, UR21, 0x96, !UPT ;  /* 0x0000001112117292 */ /* 0x000fe2000f8e9615 */
[----:B------:R-:W-:Y:S01]  /*1c10*/  SHF.L.W.U32.HI R16, R11, 0xa, R11 ;  /* 0x0000000a0b107819 */ /* 0x000fe20000010e0b */
        /* <DEDUP_REMOVED lines=8> */
[----:B------:R-:W-:Y:S01]  /*1ca0*/  USHF.R.U32.HI UR17, URZ, 0xa, UR13 ;  /* 0x0000000aff117899 */ /* 0x000fe2000801160d */
[----:B------:R-:W-:Y:S01]  /*1cb0*/  LOP3.LUT R17, R19, R17, R18, 0x96, !PT ;  /* 0x0000001113117212 */ /* 0x000fe200078e9612 */
[----:B------:R-:W-:Y:S01]  /*1cc0*/  USHF.L.W.U32.HI UR24, UR24, 0xe, UR23 ;  /* 0x0000000e18187899 */ /* 0x000fe20008010e17 */
[----:B------:R-:W-:Y:S01]  /*1cd0*/  LOP3.LUT R14, R9, R7, R0, 0xb8, !PT ;  /* 0x00000007090e7212 */ /* 0x000fe200078eb800 */
[----:B------:R-:W-:Y:S01]  /*1ce0*/  USHF.L.W.U32.HI UR18, UR23, 0x19, UR23 ;  /* 0x0000001917127899 */ /* 0x000fe20008010e17 */
[----:B------:R-:W-:Y:S01]  /*1cf0*/  LOP3.LUT R12, R13, R12, R11, 0xe8, !PT ;  /* 0x0000000c0d0c7212 */ /* 0x000fe200078ee80b */
[----:B------:R-:W-:Y:S01]  /*1d00*/  USHF.R.U32.HI UR19, URZ, 0x3, UR23 ;  /* 0x00000003ff137899 */ /* 0x000fe20008011617 */
[----:B------:R-:W-:Y:S01]  /*1d10*/  IADD3 R17, PT, PT, R17, R14, R10 ;  /* 0x0000000e11117210 */ /* 0x000fe20007ffe00a */
[----:B------:R-:W-:Y:S01]  /*1d20*/  ULOP3.LUT UR15, UR17, UR15, UR16, 0x96, !UPT ;  /* 0x0000000f110f7292 */ /* 0x000fe2000f8e9610 */
[----:B------:R-:W-:Y:S01]  /*1d30*/  IADD3 R12, PT, PT, R6, R15, R12 ;  /* 0x0000000f060c7210 */ /* 0x000fe20007ffe00c */
[----:B------:R-:W-:Y:S01]  /*1d40*/  ULOP3.LUT UR18, UR19, UR18, UR24, 0x96, !UPT ;  /* 0x0000001213127292 */ /* 0x000fe2000f8e9618 */
[----:B0-----:R-:W-:Y:S01]  /*1d50*/  IADD3 R6, PT, PT, R2, UR10, R17 ;  /* 0x0000000a02067c10 */ /* 0x001fe2000fffe011 */
[----:B------:R-:W-:Y:S01]  /*1d60*/  UIADD3 UR15, UPT, UPT, UR22, UR15, UR8 ;  /* 0x0000000f160f7290 */ /* 0x000fe2000fffe008 */
[C-C-:B------:R-:W-:Y:S01]  /*1d70*/  SHF.L.W.U32.HI R2, R12.reuse, 0x1e, R12.reuse ;  /* 0x0000001e0c027819 */ /* 0x140fe20000010e0c */
[----:B------:R-:W-:Y:S01]  /*1d80*/  USHF.L.W.U32.HI UR16, UR14, 0xf, UR14 ;  /* 0x0000000f0e107899 */ /* 0x000fe20008010e0e */
[C---:B------:R-:W-:Y:S01]  /*1d90*/  SHF.L.W.U32.HI R15, R12.reuse, 0x13, R12 ;  /* 0x000000130c0f7819 */ /* 0x040fe20000010e0c */
[C---:B------:R-:W-:Y:S01]  /*1da0*/  IMAD.IADD R10, R12.reuse, 0x1, R6 ;  /* 0x000000010c0a7824 */ /* 0x040fe200078e0206 */
[--C-:B------:R-:W-:Y:S01]  /*1db0*/  SHF.L.W.U32.HI R14, R12, 0xa, R12.reuse ;  /* 0x0000000a0c0e7819 */ /* 0x100fe20000010e0c */
        /* <DEDUP_REMOVED lines=13> */
[----:B------:R-:W-:Y:S01]  /*1e90*/  LOP3.LUT R14, R0, R10, R7, 0xb8, !PT ;  /* 0x0000000a000e7212 */ /* 0x000fe200078eb807 */
[----:B------:R-:W-:Y:S01]  /*1ea0*/  ULOP3.LUT UR19, UR20, UR19, UR25, 0x96, !UPT ;  /* 0x0000001314137292 */ /* 0x000fe2000f8e9619 */
[----:B------:R-:W-:Y:S01]  /*1eb0*/  IADD3 R13, PT, PT, R5, R2, R13 ;  /* 0x00000002050d7210 */ /* 0x000fe20007ffe00d */
[----:B------:R-:W-:Y:S01]  /*1ec0*/  UIADD3 UR16, UPT, UPT, UR23, UR16, UR9 ;  /* 0x0000001017107290 */ /* 0x000fe2000fffe009 */
[----:B------:R-:W-:Y:S01]  /*1ed0*/  IADD3 R14, PT, PT, R16, R14, R9 ;  /* 0x0000000e100e7210 */ /* 0x000fe20007ffe009 */
[----:B------:R-:W-:Y:S01]  /*1ee0*/  USHF.L.W.U32.HI UR17, UR15, 0xf, UR15 ;  /* 0x0000000f0f117899 */ /* 0x000fe20008010e0f */
[--C-:B------:R-:W-:Y:S01]  /*1ef0*/  SHF.L.W.U32.HI R15, R13, 0x13, R13.reuse ;  /* 0x000000130d0f7819 */ /* 0x100fe20000010e0d */
[----:B------:R-:W-:Y:S01]  /*1f00*/  UIADD3 UR16, UPT, UPT, UR19, UR16, URZ ;  /* 0x0000001013107290 */ /* 0x000fe2000fffe0ff */
[----:B------:R-:W-:Y:S01]  /*1f10*/  IADD3 R9, PT, PT, R3, UR11, R14 ;  /* 0x0000000b03097c10 */ /* 0x000fe2000fffe00e */
[----:B------:R-:W-:Y:S01]  /*1f20*/  USHF.L.W.U32.HI UR18, UR15, 0xd, UR15 ;  /* 0x0000000d0f127899 */ /* 0x000fe20008010e0f */
[----:B------:R-:W0:Y:S01]  /*1f30*/  LDC.64 R2, c[0x3][0x50] ;  /* 0x00c01400ff027b82 */ /* 0x000e220000000a00 */
[C---:B------:R-:W-:Y:S01]  /*1f40*/  SHF.L.W.U32.HI R14, R13.reuse, 0x1e, R13 ;  /* 0x0000001e0d0e7819 */ /* 0x040fe20000010e0d */
[----:B------:R-:W-:Y:S01]  /*1f50*/  USHF.R.U32.HI UR19, URZ, 0xa, UR15 ;  /* 0x0000000aff137899 */ /* 0x000fe2000801160f */
[C---:B------:R-:W-:Y:S01]  /*1f60*/  IMAD.IADD R5, R13.reuse, 0x1, R9 ;  /* 0x000000010d057824 */ /* 0x040fe200078e0209 */
[--C-:B------:R-:W-:Y:S01]  /*1f70*/  SHF.L.W.U32.HI R16, R13, 0xa, R13.reuse ;  /* 0x0000000a0d107819 */ /* 0x100fe20000010e0d */
[----:B------:R-:W-:Y:S01]  /*1f80*/  USHF.L.W.U32.HI UR30, UR30, 0xe, UR27 ;  /* 0x0000000e1e1e7899 */ /* 0x000fe20008010e1b */
[----:B------:R-:W-:Y:S01]  /*1f90*/  LOP3.LUT R11, R12, R11, R13, 0xe8, !PT ;  /* 0x0000000b0c0b7212 */ /* 0x000fe200078ee80d */
[----:B------:R-:W-:Y:S01]  /*1fa0*/  USHF.L.W.U32.HI UR21, UR27, 0x19, UR27 ;  /* 0x000000191b157899 */ /* 0x000fe20008010e1b */
[C-C-:B------:R-:W-:Y:S01]  /*1fb0*/  SHF.L.W.U32.HI R17, R5.reuse, 0x1a, R5.reuse ;  /* 0x0000001a05117819 */ /* 0x140fe20000010e05 */
[----:B------:R-:W-:Y:S01]  /*1fc0*/  USHF.R.U32.HI UR20, URZ, 0x3, UR27 ;  /* 0x00000003ff147899 */ /* 0x000fe2000801161b */
[C-C-:B------:R-:W-:Y:S01]  /*1fd0*/  SHF.L.W.U32.HI R18, R5.reuse, 0x15, R5.reuse ;  /* 0x0000001505127819 */ /* 0x140fe20000010e05 */
[----:B------:R-:W-:Y:S01]  /*1fe0*/  ULOP3.LUT UR17, UR19, UR17, UR18, 0x96, !UPT ;  /* 0x0000001113117292 */ /* 0x000fe2000f8e9612 */
[----:B------:R-:W-:Y:S01]  /*1ff0*/  SHF.L.W.U32.HI R19, R5, 0x7, R5 ;  /* 0x0000000705137819 */ /* 0x000fe20000010e05 */
[----:B------:R-:W-:Y:S01]  /*2000*/  ULOP3.LUT UR20, UR20, UR21, UR30, 0x96, !UPT ;  /* 0x0000001514147292 */ /* 0x000fe2000f8e961e */
        /* <DEDUP_REMOVED lines=9> */
[----:B------:R-:W-:Y:S01]  /*20a0*/  USHF.R.U32.HI UR20, URZ, 0xa, UR16 ;  /* 0x0000000aff147899 */ /* 0x000fe20008011610 */
[C---:B------:R-:W-:Y:S01]  /*20b0*/  SHF.L.W.U32.HI R15, R11.reuse, 0x13, R11 ;  /* 0x000000130b0f7819 */ /* 0x040fe20000010e0b */
[----:B------:R-:W-:Y:S01]  /*20c0*/  USHF.L.W.U32.HI UR28, UR28, 0xe, UR29 ;  /* 0x0000000e1c1c7899 */ /* 0x000fe20008010e1d */
[----:B0-----:R-:W-:Y:S01]  /*20d0*/  IADD3 R0, PT, PT, R2, UR12, R17 ;  /* 0x0000000c02007c10 */ /* 0x001fe2000fffe011 */
[----:B------:R-:W-:Y:S01]  /*20e0*/  USHF.L.W.U32.HI UR21, UR29, 0x19, UR29 ;  /* 0x000000191d157899 */ /* 0x000fe20008010e1d */
[C-C-:B------:R-:W-:Y:S01]  /*20f0*/  SHF.L.W.U32.HI R2, R11.reuse, 0x1e, R11.reuse ;  /* 0x0000001e0b027819 */ /* 0x140fe20000010e0b */
[----:B------:R-:W-:Y:S01]  /*2100*/  USHF.R.U32.HI UR22, URZ, 0x3, UR29 ;  /* 0x00000003ff167899 */ /* 0x000fe2000801161d */
[C-C-:B------:R-:W-:Y:S01]  /*2110*/  SHF.L.W.U32.HI R14, R11.reuse, 0xa, R11.reuse ;  /* 0x0000000a0b0e7819 */ /* 0x140fe20000010e0b */
[----:B------:R-:W-:Y:S01]  /*2120*/  IMAD.IADD R4, R11, 0x1, R0 ;  /* 0x000000010b047824 */ /* 0x000fe200078e0200 */
[----:B------:R-:W-:Y:S01]  /*2130*/  LOP3.LUT R12, R13, R12, R11, 0xe8, !PT ;  /* 0x0000000c0d0c7212 */ /* 0x000fe200078ee80b */
[----:B------:R-:W-:Y:S01]  /*2140*/  ULOP3.LUT UR18, UR20, UR18, UR19, 0x96, !UPT ;  /* 0x0000001214127292 */ /* 0x000fe2000f8e9613 */
[----:B------:R-:W-:Y:S01]  /*2150*/  LOP3.LUT R15, R14, R2, R15, 0x96, !PT ;  /* 0x000000020e0f7212 */ /* 0x000fe200078e960f */
[----:B------:R-:W-:Y:S01]  /*2160*/  ULOP3.LUT UR21, UR22, UR21, UR28, 0x96, !UPT ;  /* 0x0000001516157292 */ /* 0x000fe2000f8e961c */
[C-C-:B------:R-:W-:Y:S01]  /*2170*/  SHF.L.W.U32.HI R16, R4.reuse, 0x1a, R4.reuse ;  /* 0x0000001a04107819 */ /* 0x140fe20000010e04 */
[----:B------:R-:W-:Y:S01]  /*2180*/  UIADD3 UR18, UPT, UPT, UR27, UR18, UR11 ;  /* 0x000000121b127290 */ /* 0x000fe2000fffe00b */
[C-C-:B------:R-:W-:Y:S01]  /*2190*/  SHF.L.W.U32.HI R17, R4.reuse, 0x15, R4.reuse ;  /* 0x0000001504117819 */ /* 0x140fe20000010e04 */
[----:B------:R-:W-:Y:S01]  /*21a0*/  USHF.L.W.U32.HI UR19, UR17, 0xf, UR17 ;  /* 0x0000000f11137899 */ /* 0x000fe20008010e11 */
[----:B------:R-:W-:Y:S01]  /*21b0*/  SHF.L.W.U32.HI R18, R4, 0x7, R4 ;  /* 0x0000000704127819 */ /* 0x000fe20000010e04 */
[----:B------:R-:W-:Y:S01]  /*21c0*/  UIADD3 UR18, UPT, UPT, UR21, UR18, URZ ;  /* 0x0000001215127290 */ /* 0x000fe2000fffe0ff */
[----:B------:R-:W-:Y:S01]  /*21d0*/  LOP3.LUT R2, R10, R4, R5, 0xb8, !PT ;  /* 0x000000040a027212 */ /* 0x000fe200078eb805 */
[----:B------:R-:W-:Y:S01]  /*21e0*/  USHF.L.W.U32.HI UR20, UR17, 0xd, UR17 ;  /* 0x0000000d11147899 */ /* 0x000fe20008010e11 */
[----:B------:R-:W-:Y:S01]  /*21f0*/  LOP3.LUT R16, R18, R16, R17, 0x96, !PT ;  /* 0x0000001012107212 */ /* 0x000fe200078e9611 */
[----:B------:R-:W-:Y:S01]  /*2200*/  USHF.R.U32.HI UR21, URZ, 0xa, UR17 ;  /* 0x0000000aff157899 */ /* 0x000fe20008011611 */
[----:B------:R-:W-:Y:S01]  /*2210*/  IADD3 R8, PT, PT, R8, R15, R12 ;  /* 0x0000000f08087210 */ /* 0x000fe20007ffe00c */
[----:B------:R-:W-:Y:S01]  /*2220*/  USHF.L.W.U32.HI UR31, UR31, 0xe, UR4 ;  /* 0x0000000e1f1f7899 */ /* 0x000fe20008010e04 */
[----:B------:R-:W-:Y:S01]  /*2230*/  IADD3 R2, PT, PT, R16, R2, R7 ;  /* 0x0000000210027210 */ /* 0x000fe20007ffe007 */
[----:B------:R-:W-:Y:S01]  /*2240*/  USHF.L.W.U32.HI UR22, UR4, 0x19, UR4 ;  /* 0x0000001904167899 */ /* 0x000fe20008010e04 */
[C---:B------:R-:W-:Y:S01]  /*2250*/  SHF.L.W.U32.HI R12, R8.reuse, 0x1e, R8 ;  /* 0x0000001e080c7819 */ /* 0x040fe20000010e08 */
[----:B------:R-:W-:Y:S01]  /*2260*/  USHF.R.U32.HI UR23, URZ, 0x3, UR4 ;  /* 0x00000003ff177899 */ /* 0x000fe20008011604 */
[----:B------:R-:W-:Y:S01]  /*2270*/  IADD3 R7, PT, PT, R3, UR13, R2 ;  /* 0x0000000d03077c10 */ /* 0x000fe2000fffe002 */
[----:B------:R-:W-:Y:S01]  /*2280*/  ULOP3.LUT UR19, UR21, UR19, UR20, 0x96, !UPT ;  /* 0x0000001315137292 */ /* 0x000fe2000f8e9614 */
[----:B------:R-:W0:Y:S01]  /*2290*/  LDC.64 R2, c[0x3][0x58] ;  /* 0x00c01600ff027b82 */ /* 0x000e220000000a00 */
[C-C-:B------:R-:W-:Y:S01]  /*22a0*/  SHF.L.W.U32.HI R17, R8.reuse, 0x13, R8.reuse ;  /* 0x0000001308117819 */ /* 0x140fe20000010e08 */
[----:B------:R-:W-:Y:S01]  /*22b0*/  ULOP3.LUT UR22, UR23, UR22, UR31, 0x96, !UPT ;  /* 0x0000001617167292 */ /* 0x000fe2000f8e961f */
[C---:B------:R-:W-:Y:S01]  /*22c0*/  IMAD.IADD R15, R8.reuse, 0x1, R7 ;  /* 0x00000001080f7824 */ /* 0x040fe200078e0207 */
[--C-:B------:R-:W-:Y:S01]  /*22d0*/  SHF.L.W.U32.HI R14, R8, 0xa, R8.reuse ;  /* 0x0000000a080e7819 */ /* 0x100fe20000010e08 */
[----:B------:R-:W-:Y:S01]  /*22e0*/  UIADD3 UR19, UPT, UPT, UR29, UR19, UR12 ;  /* 0x000000131d137290 */ /* 0x000fe2000fffe00c */
[----:B------:R-:W-:Y:S01]  /*22f0*/  LOP3.LUT R13, R11, R13, R8, 0xe8, !PT ;  /* 0x0000000d0b0d7212 */ /* 0x000fe200078ee808 */
[----:B------:R-:W-:Y:S01]  /*2300*/  USHF.L.W.U32.HI UR20, UR18, 0xf, UR18 ;  /* 0x0000000f12147899 */ /* 0x000fe20008010e12 */
[C-C-:B------:R-:W-:Y:S01]  /*2310*/  SHF.L.W.U32.HI R16, R15.reuse, 0x1a, R15.reuse ;  /* 0x0000001a0f107819 */ /* 0x140fe20000010e0f */
[----:B------:R-:W-:Y:S01]  /*2320*/  UIADD3 UR19, UPT, UPT, UR22, UR19, URZ ;  /* 0x0000001316137290 */ /* 0x000fe2000fffe0ff */
[C-C-:B------:R-:W-:Y:S01]  /*2330*/  SHF.L.W.U32.HI R19, R15.reuse, 0x15, R15.reuse ;  /* 0x000000150f137819 */ /* 0x140fe20000010e0f */
[----:B------:R-:W-:Y:S01]  /*2340*/  USHF.L.W.U32.HI UR21, UR18, 0xd, UR18 ;  /* 0x0000000d12157899 */ /* 0x000fe20008010e12 */
[----:B------:R-:W-:Y:S01]  /*2350*/  SHF.L.W.U32.HI R18, R15, 0x7, R15 ;  /* 0x000000070f127819 */ /* 0x000fe20000010e0f */
        /* <DEDUP_REMOVED lines=11> */
[C---:B------:R-:W-:Y:S01]  /*2410*/  SHF.L.W.U32.HI R17, R13.reuse, 0x13, R13 ;  /* 0x000000130d117819 */ /* 0x040fe20000010e0d */
[----:B------:R-:W-:Y:S01]  /*2420*/  UIADD3 UR4, UPT, UPT, UR4, UR20, UR13 ;  /* 0x0000001404047290 */ /* 0x000fe2000fffe00d */
[----:B0-----:R-:W-:Y:S01]  /*2430*/  IADD3 R10, PT, PT, R2, UR14, R19 ;  /* 0x0000000e020a7c10 */ /* 0x001fe2000fffe013 */
[----:B------:R-:W-:Y:S01]  /*2440*/  USHF.L.W.U32.HI UR24, UR7, 0xe, UR6 ;  /* 0x0000000e07187899 */ /* 0x000fe20008010e06 */
[C-C-:B------:R-:W-:Y:S01]  /*2450*/  SHF.L.W.U32.HI R2, R13.reuse, 0x1e, R13.reuse ;  /* 0x0000001e0d027819 */ /* 0x140fe20000010e0d */
[----:B------:R-:W-:Y:S01]  /*2460*/  UIADD3 UR4, UPT, UPT, UR23, UR4, URZ ;  /* 0x0000000417047290 */ /* 0x000fe2000fffe0ff */
[C-C-:B------:R-:W-:Y:S01]  /*2470*/  SHF.L.W.U32.HI R12, R13.reuse, 0xa, R13.reuse ;  /* 0x0000000a0d0c7819 */ /* 0x140fe20000010e0d */
[----:B------:R-:W-:Y:S01]  /*2480*/  IMAD.IADD R6, R13, 0x1, R10 ;  /* 0x000000010d067824 */ /* 0x000fe200078e020a */
[----:B------:R-:W-:Y:S01]  /*2490*/  LOP3.LUT R11, R8, R11, R13, 0xe8, !PT ;  /* 0x0000000b080b7212 */ /* 0x000fe200078ee80d */
[----:B------:R-:W-:Y:S01]  /*24a0*/  USHF.L.W.U32.HI UR7, UR19, 0xf, UR19 ;  /* 0x0000000f13077899 */ /* 0x000fe20008010e13 */
[----:B------:R-:W-:Y:S01]  /*24b0*/  LOP3.LUT R12, R12, R2, R17, 0x96, !PT ;  /* 0x000000020c0c7212 */ /* 0x000fe200078e9611 */
[----:B------:R-:W-:Y:S01]  /*24c0*/  USHF.L.W.U32.HI UR20, UR19, 0xd, UR19 ;  /* 0x0000000d13147899 */ /* 0x000fe20008010e13 */
[C-C-:B------:R-:W-:Y:S01]  /*24d0*/  SHF.L.W.U32.HI R14, R6.reuse, 0x1a, R6.reuse ;  /* 0x0000001a060e7819 */ /* 0x140fe20000010e06 */
[----:B------:R-:W-:Y:S01]  /*24e0*/  USHF.R.U32.HI UR21, URZ, 0xa, UR19 ;  /* 0x0000000aff157899 */ /* 0x000fe20008011613 */
[C-C-:B------:R-:W-:Y:S01]  /*24f0*/  SHF.L.W.U32.HI R19, R6.reuse, 0x15, R6.reuse ;  /* 0x0000001506137819 */ /* 0x140fe20000010e06 */
[----:B------:R-:W-:Y:S01]  /*2500*/  USHF.L.W.U32.HI UR22, UR6, 0x19, UR6 ;  /* 0x0000001906167899 */ /* 0x000fe20008010e06 */
[----:B------:R-:W-:Y:S01]  /*2510*/  SHF.L.W.U32.HI R16, R6, 0x7, R6 ;  /* 0x0000000706107819 */ /* 0x000fe20000010e06 */
        /* <DEDUP_REMOVED lines=9> */
[C---:B------:R-:W-:Y:S01]  /*25b0*/  SHF.L.W.U32.HI R11, R12.reuse, 0x1e, R12 ;  /* 0x0000001e0c0b7819 */ /* 0x040fe20000010e0c */
[----:B------:R-:W-:Y:S01]  /*25c0*/  UIADD3 UR5, UPT, UPT, UR22, UR5, URZ ;  /* 0x0000000516057290 */ /* 0x000fe2000fffe0ff */
[----:B------:R-:W-:Y:S01]  /*25d0*/  IADD3 R9, PT, PT, R3, UR15, R2 ;  /* 0x0000000f03097c10 */ /* 0x000fe2000fffe002 */
[----:B------:R-:W-:Y:S01]  /*25e0*/  USHF.L.W.U32.HI UR20, UR4, 0xd, UR4 ;  /* 0x0000000d04147899 */ /* 0x000fe20008010e04 */
[----:B------:R-:W0:Y:S01]  /*25f0*/  LDC.64 R2, c[0x3][0x60] ;  /* 0x00c01800ff027b82 */ /* 0x000e220000000a00 */
[C-C-:B------:R-:W-:Y:S01]  /*2600*/  SHF.L.W.U32.HI R14, R12.reuse, 0x13, R12.reuse ;  /* 0x000000130c0e7819 */ /* 0x140fe20000010e0c */
        /* <DEDUP_REMOVED lines=48> */
[--C-:B------:R-:W-:Y:S01]  /*2910*/  SHF.L.W.U32.HI R14, R13, 0x1e, R13.reuse ;  /* 0x0000001e0d0e7819 */ /* 0x100fe20000010e0d */
        /* <DEDUP_REMOVED lines=27> */
[----:B------:R-:W-:Y:S01]  /*2ad0*/  SHF.L.W.U32.HI R15, R12, 0x13, R12 ;  /* 0x000000130c0f7819 */ /* 0x000fe20000010e0c */
[----:B------:R-:W-:-:S02]  /*2ae0*/  UIADD3 UR9, UPT, UPT, UR9, UR20, UR18 ;  /* 0x0000001409097290 */ /* 0x000fc4000fffe012 */
[----:B0-----:R-:W-:Y:S01]  /*2af0*/  IADD3 R6, PT, PT, R2, UR18, R17 ;  /* 0x0000001202067c10 */ /* 0x001fe2000fffe011 */
[----:B------:R-:W-:Y:S01]  /*2b00*/  USHF.L.W.U32.HI UR20, UR8, 0xf, UR8 ;  /* 0x0000000f08147899 */ /* 0x000fe20008010e08 */
[C-C-:B------:R-:W-:Y:S01]  /*2b10*/  SHF.L.W.U32.HI R2, R12.reuse, 0x1e, R12.reuse ;  /* 0x0000001e0c027819 */ /* 0x140fe20000010e0c */
[----:B------:R-:W-:Y:S01]  /*2b20*/  UIADD3 UR9, UPT, UPT, UR23, UR9, URZ ;  /* 0x0000000917097290 */ /* 0x000fe2000fffe0ff */
[C---:B------:R-:W-:Y:S01]  /*2b30*/  SHF.L.W.U32.HI R14, R12.reuse, 0xa, R12 ;  /* 0x0000000a0c0e7819 */ /* 0x040fe20000010e0c */
[----:B------:R-:W-:Y:S01]  /*2b40*/  IMAD.IADD R10, R12, 0x1, R6 ;  /* 0x000000010c0a7824 */ /* 0x000fe200078e0206 */
[----:B------:R-:W-:Y:S01]  /*2b50*/  LOP3.LUT R11, R13, R11, R12, 0xe8, !PT ;  /* 0x0000000b0d0b7212 */ /* 0x000fe200078ee80c */
[----:B------:R-:W-:Y:S01]  /*2b60*/  USHF.L.W.U32.HI UR21, UR8, 0xd, UR8 ;  /* 0x0000000d08157899 */ /* 0x000fe20008010e08 */
[----:B------:R-:W-:Y:S01]  /*2b70*/  LOP3.LUT R2, R14, R2, R15, 0x96, !PT ;  /* 0x000000020e027212 */ /* 0x000fe200078e960f */
[----:B------:R-:W-:Y:S01]  /*2b80*/  USHF.R.U32.HI UR22, URZ, 0xa, UR8 ;  /* 0x0000000aff167899 */ /* 0x000fe20008011608 */
[C-C-:B------:R-:W-:Y:S01]  /*2b90*/  SHF.L.W.U32.HI R16, R10.reuse, 0x1a, R10.reuse ;  /* 0x0000001a0a107819 */ /* 0x140fe20000010e0a */
[----:B------:R-:W-:Y:S01]  /*2ba0*/  USHF.L.W.U32.HI UR26, UR11, 0x19, UR11 ;  /* 0x000000190b1a7899 */ /* 0x000fe20008010e0b */
        /* <DEDUP_REMOVED lines=71> */
[C---:B------:R-:W-:Y:S01]  /*3020*/  SHF.L.W.U32.HI R15, R12.reuse, 0x13, R12 ;  /* 0x000000130c0f7819 */ /* 0x040fe20000010e0c */
        /* <DEDUP_REMOVED lines=205> */
[----:B------:R-:W-:-:S02]  /*3d00*/  USHF.R.U32.HI UR22, URZ, 0xa, UR5 ;  /* 0x0000000aff167899 */ /* 0x000fc40008011605 */
[----:B------:R-:W-:Y:S01]  /*3d10*/  USHF.L.W.U32.HI UR24, UR8, 0x19, UR8 ;  /* 0x0000001908187899 */ /* 0x000fe20008010e08 */
[----:B------:R-:W-:Y:S01]  /*3d20*/  IADD3 R8, PT, PT, R14, R8, R11 ;  /* 0x000000080e087210 */ /* 0x000fe20007ffe00b */
[----:B------:R-:W-:Y:S01]  /*3d30*/  USHF.L.W.U32.HI UR23, UR8, 0xe, UR8 ;  /* 0x0000000e08177899 */ /* 0x000fe20008010e08 */
[----:B------:R-:W-:Y:S01]  /*3d40*/  IADD3 R11, PT, PT, R7, R2, R15 ;  /* 0x00000002070b7210 */ /* 0x000fe20007ffe00f */
[----:B------:R-:W-:Y:S01]  /*3d50*/  USHF.R.U32.HI UR25, URZ, 0x3, UR8 ;  /* 0x00000003ff197899 */ /* 0x000fe20008011608 */
[----:B------:R-:W-:Y:S01]  /*3d60*/  IADD3 R8, PT, PT, R3, UR13, R8 ;  /* 0x0000000d03087c10 */ /* 0x000fe2000fffe008 */
[----:B------:R-:W-:Y:S01]  /*3d70*/  ULOP3.LUT UR20, UR22, UR20, UR21, 0x96, !UPT ;  /* 0x0000001416147292 */ /* 0x000fe2000f8e9615 */
[----:B------:R-:W0:Y:S01]  /*3d80*/  LDC.64 R2, c[0x3][0x98] ;  /* 0x00c02600ff027b82 */ /* 0x000e220000000a00 */
[C-C-:B------:R-:W-:Y:S01]  /*3d90*/  SHF.L.W.U32.HI R14, R11.reuse, 0x1e, R11.reuse ;  /* 0x0000001e0b0e7819 */ /* 0x140fe20000010e0b */
[----:B------:R-:W-:Y:S01]  /*3da0*/  ULOP3.LUT UR23, UR25, UR24, UR23, 0x96, !UPT ;  /* 0x0000001819177292 */ /* 0x000fe2000f8e9617 */
[C---:B------:R-:W-:Y:S01]  /*3db0*/  IMAD.IADD R7, R11.reuse, 0x1, R8 ;  /* 0x000000010b077824 */ /* 0x040fe200078e0208 */
[C-C-:B------:R-:W-:Y:S01]  /*3dc0*/  SHF.L.W.U32.HI R15, R11.reuse, 0x13, R11.reuse ;  /* 0x000000130b0f7819 */ /* 0x140fe20000010e0b */
[----:B------:R-:W-:Y:S01]  /*3dd0*/  UIADD3 UR7, UPT, UPT, UR7, UR20, UR16 ;  /* 0x0000001407077290 */ /* 0x000fe2000fffe010 */
[----:B------:R-:W-:Y:S01]  /*3de0*/  SHF.L.W.U32.HI R16, R11, 0xa, R11 ;  /* 0x0000000a0b107819 */ /* 0x000fe20000010e0b */
        /* <DEDUP_REMOVED lines=19> */
[----:B0-----:R-:W-:Y:S01]  /*3f20*/  IADD3 R6, PT, PT, R2, UR14, R17 ;  /* 0x0000000e02067c10 */ /* 0x001fe2000fffe011 */
[----:B------:R-:W-:Y:S01]  /*3f30*/  USHF.L.W.U32.HI UR20, UR7, 0xf, UR7 ;  /* 0x0000000f07147899 */ /* 0x000fe20008010e07 */
[C-C-:B------:R-:W-:Y:S01]  /*3f40*/  SHF.L.W.U32.HI R2, R12.reuse, 0x1e, R12.reuse ;  /* 0x0000001e0c027819 */ /* 0x140fe20000010e0c */
[----:B------:R-:W-:Y:S01]  /*3f50*/  UIADD3 UR8, UPT, UPT, UR23, UR8, URZ ;  /* 0x0000000817087290 */ /* 0x000fe2000fffe0ff */
[C---:B------:R-:W-:Y:S01]  /*3f60*/  SHF.L.W.U32.HI R15, R12.reuse, 0x13, R12 ;  /* 0x000000130c0f7819 */ /* 0x040fe20000010e0c */
[C---:B------:R-:W-:Y:S01]  /*3f70*/  IMAD.IADD R10, R12.reuse, 0x1, R6 ;  /* 0x000000010c0a7824 */ /* 0x040fe200078e0206 */
[--C-:B------:R-:W-:Y:S01]  /*3f80*/  SHF.L.W.U32.HI R14, R12, 0xa, R12.reuse ;  /* 0x0000000a0c0e7819 */ /* 0x100fe20000010e0c */
        /* <DEDUP_REMOVED lines=13> */
[----:B------:R-:W-:Y:S01]  /*4060*/  LOP3.LUT R14, R4, R10, R7, 0xb8, !PT ;  /* 0x0000000a040e7212 */ /* 0x000fe200078eb807 */
[----:B------:R-:W-:Y:S01]  /*4070*/  UIADD3 UR9, UPT, UPT, UR9, UR20, UR18 ;  /* 0x0000001409097290 */ /* 0x000fe2000fffe012 */
[----:B------:R-:W-:Y:S01]  /*4080*/  IADD3 R13, PT, PT, R9, R2, R13 ;  /* 0x00000002090d7210 */ /* 0x000fe20007ffe00d */
[----:B------:R-:W-:Y:S01]  /*4090*/  USHF.L.W.U32.HI UR20, UR8, 0xf, UR8 ;  /* 0x0000000f08147899 */ /* 0x000fe20008010e08 */
[----:B------:R-:W-:Y:S01]  /*40a0*/  IADD3 R14, PT, PT, R16, R14, R5 ;  /* 0x0000000e100e7210 */ /* 0x000fe20007ffe005 */
[----:B------:R-:W-:Y:S01]  /*40b0*/  UIADD3 UR9, UPT, UPT, UR23, UR9, URZ ;  /* 0x0000000917097290 */ /* 0x000fe2000fffe0ff */
[--C-:B------:R-:W-:Y:S01]  /*40c0*/  SHF.L.W.U32.HI R15, R13, 0x13, R13.reuse ;  /* 0x000000130d0f7819 */ /* 0x100fe20000010e0d */
[----:B------:R-:W-:Y:S01]  /*40d0*/  USHF.L.W.U32.HI UR21, UR8, 0xd, UR8 ;  /* 0x0000000d08157899 */ /* 0x000fe20008010e08 */
[----:B------:R-:W-:Y:S01]  /*40e0*/  IADD3 R5, PT, PT, R3, UR15, R14 ;  /* 0x0000000f03057c10 */ /* 0x000fe2000fffe00e */
[----:B------:R-:W-:Y:S01]  /*40f0*/  USHF.R.U32.HI UR22, URZ, 0xa, UR8 ;  /* 0x0000000aff167899 */ /* 0x000fe20008011608 */
[----:B------:R-:W0:Y:S01]  /*4100*/  LDC.64 R2, c[0x3][0xa0] ;  /* 0x00c02800ff027b82 */ /* 0x000e220000000a00 */
[C---:B------:R-:W-:Y:S01]  /*4110*/  SHF.L.W.U32.HI R14, R13.reuse, 0x1e, R13 ;  /* 0x0000001e0d0e7819 */ /* 0x040fe20000010e0d */
[----:B------:R-:W-:Y:S01]  /*4120*/  USHF.L.W.U32.HI UR26, UR11, 0x19, UR11 ;  /* 0x000000190b1a7899 */ /* 0x000fe20008010e0b */
[C---:B------:R-:W-:Y:S01]  /*4130*/  IMAD.IADD R9, R13.reuse, 0x1, R5 ;  /* 0x000000010d097824 */ /* 0x040fe200078e0205 */
[--C-:B------:R-:W-:Y:S01]  /*4140*/  SHF.L.W.U32.HI R16, R13, 0xa, R13.reuse ;  /* 0x0000000a0d107819 */ /* 0x100fe20000010e0d */
[----:B------:R-:W-:Y:S01]  /*4150*/  USHF.L.W.U32.HI UR24, UR11, 0xe, UR11 ;  /* 0x0000000e0b187899 */ /* 0x000fe20008010e0b */
[----:B------:R-:W-:Y:S01]  /*4160*/  LOP3.LUT R11, R12, R11, R13, 0xe8, !PT ;  /* 0x0000000b0c0b7212 */ /* 0x000fe200078ee80d */
[----:B------:R-:W-:Y:S01]  /*4170*/  USHF.R.U32.HI UR23, URZ, 0x3, UR11 ;  /* 0x00000003ff177899 */ /* 0x000fe2000801160b */
[C-C-:B------:R-:W-:Y:S01]  /*4180*/  SHF.L.W.U32.HI R17, R9.reuse, 0x1a, R9.reuse ;  /* 0x0000001a09117819 */ /* 0x140fe20000010e09 */
[----:B------:R-:W-:Y:S01]  /*4190*/  ULOP3.LUT UR20, UR22, UR20, UR21, 0x96, !UPT ;  /* 0x0000001416147292 */ /* 0x000fe2000f8e9615 */
[C-C-:B------:R-:W-:Y:S01]  /*41a0*/  SHF.L.W.U32.HI R18, R9.reuse, 0x15, R9.reuse ;  /* 0x0000001509127819 */ /* 0x140fe20000010e09 */
[----:B------:R-:W-:Y:S01]  /*41b0*/  ULOP3.LUT UR23, UR23, UR26, UR24, 0x96, !UPT ;  /* 0x0000001a17177292 */ /* 0x000fe2000f8e9618 */
[----:B------:R-:W-:Y:S01]  /*41c0*/  SHF.L.W.U32.HI R19, R9, 0x7, R9 ;  /* 0x0000000709137819 */ /* 0x000fe20000010e09 */
[----:B------:R-:W-:Y:S01]  /*41d0*/  UIADD3 UR10, UPT, UPT, UR10, UR20, UR19 ;  /* 0x000000140a0a7290 */ /* 0x000fe2000fffe013 */
[----:B------:R-:W-:Y:S01]  /*41e0*/  LOP3.LUT R15, R16, R14, R15, 0x96, !PT ;  /* 0x0000000e100f7212 */ /* 0x000fe200078e960f */
[----:B------:R-:W-:Y:S01]  /*41f0*/  USHF.L.W.U32.HI UR20, UR9, 0xf, UR9 ;  /* 0x0000000f09147899 */ /* 0x000fe20008010e09 */
[----:B------:R-:W-:Y:S01]  /*4200*/  LOP3.LUT R17, R19, R17, R18, 0x96, !PT ;  /* 0x0000001113117212 */ /* 0x000fe200078e9612 */
[----:B------:R-:W-:Y:S01]  /*4210*/  UIADD3 UR10, UPT, UPT, UR23, UR10, URZ ;  /* 0x0000000a170a7290 */ /* 0x000fe2000fffe0ff */
[----:B------:R-:W-:Y:S01]  /*4220*/  LOP3.LUT R14, R7, R9, R10, 0xb8, !PT ;  /* 0x00000009070e7212 */ /* 0x000fe200078eb80a */
[----:B------:R-:W-:Y:S01]  /*4230*/  USHF.L.W.U32.HI UR21, UR9, 0xd, UR9 ;  /* 0x0000000d09157899 */ /* 0x000fe20008010e09 */
[----:B------:R-:W-:Y:S01]  /*4240*/  IADD3 R11, PT, PT, R0, R15, R11 ;  /* 0x0000000f000b7210 */ /* 0x000fe20007ffe00b */
[----:B------:R-:W-:Y:S01]  /*4250*/  USHF.R.U32.HI UR22, URZ, 0xa, UR9 ;  /* 0x0000000aff167899 */ /* 0x000fe20008011609 */
[----:B------:R-:W-:Y:S01]  /*4260*/  IADD3 R17, PT, PT, R17, R14, R4 ;  /* 0x0000000e11117210 */ /* 0x000fe20007ffe004 */
[----:B------:R-:W-:Y:S01]  /*4270*/  USHF.L.W.U32.HI UR24, UR12, 0x19, UR12 ;  /* 0x000000190c187899 */ /* 0x000fe20008010e0c */
[C---:B------:R-:W-:Y:S01]  /*4280*/  SHF.L.W.U32.HI R15, R11.reuse, 0x13, R11 ;  /* 0x000000130b0f7819 */ /* 0x040fe20000010e0b */
[----:B------:R-:W-:Y:S01]  /*4290*/  USHF.L.W.U32.HI UR25, UR12, 0xe, UR12 ;  /* 0x0000000e0c197899 */ /* 0x000fe20008010e0c */
[----:B0-----:R-:W-:Y:S01]  /*42a0*/  IADD3 R4, PT, PT, R2, UR16, R17 ;  /* 0x0000001002047c10 */ /* 0x001fe2000fffe011 */
[----:B------:R-:W-:Y:S01]  /*42b0*/  USHF.R.U32.HI UR23, URZ, 0x3, UR12 ;  /* 0x00000003ff177899 */ /* 0x000fe2000801160c */
[C-C-:B------:R-:W-:Y:S01]  /*42c0*/  SHF.L.W.U32.HI R2, R11.reuse, 0x1e, R11.reuse ;  /* 0x0000001e0b027819 */ /* 0x140fe20000010e0b */
[----:B------:R-:W-:Y:S01]  /*42d0*/  ULOP3.LUT UR20, UR22, UR20, UR21, 0x96, !UPT ;  /* 0x0000001416147292 */ /* 0x000fe2000f8e9615 */
[C-C-:B------:R-:W-:Y:S01]  /*42e0*/  SHF.L.W.U32.HI R14, R11.reuse, 0xa, R11.reuse ;  /* 0x0000000a0b0e7819 */ /* 0x140fe20000010e0b */
[----:B------:R-:W-:Y:S01]  /*42f0*/  IMAD.IADD R0, R11, 0x1, R4 ;  /* 0x000000010b007824 */ /* 0x000fe200078e0204 */
[----:B------:R-:W-:Y:S01]  /*4300*/  LOP3.LUT R12, R13, R12, R11, 0xe8, !PT ;  /* 0x0000000c0d0c7212 */ /* 0x000fe200078ee80b */
        /* <DEDUP_REMOVED lines=13> */
[----:B------:R-:W-:Y:S01]  /*43e0*/  IADD3 R12, PT, PT, R8, R15, R12 ;  /* 0x0000000f080c7210 */ /* 0x000fe20007ffe00c */
[----:B------:R-:W-:Y:S01]  /*43f0*/  USHF.L.W.U32.HI UR24, UR13, 0xe, UR13 ;  /* 0x0000000e0d187899 */ /* 0x000fe20008010e0d */
[----:B------:R-:W-:Y:S01]  /*4400*/  IADD3 R2, PT, PT, R16, R2, R7 ;  /* 0x0000000210027210 */ /* 0x000fe20007ffe007 */
[----:B------:R-:W-:Y:S01]  /*4410*/  USHF.R.U32.HI UR23, URZ, 0x3, UR13 ;  /* 0x00000003ff177899 */ /* 0x000fe2000801160d */
[C---:B------:R-:W-:Y:S01]  /*4420*/  SHF.L.W.U32.HI R14, R12.reuse, 0x1e, R12 ;  /* 0x0000001e0c0e7819 */ /* 0x040fe20000010e0c */
[----:B------:R-:W-:Y:S01]  /*4430*/  ULOP3.LUT UR20, UR22, UR20, UR21, 0x96, !UPT ;  /* 0x0000001416147292 */ /* 0x000fe2000f8e9615 */
[----:B------:R-:W-:Y:S01]  /*4440*/  IADD3 R8, PT, PT, R3, UR17, R2 ;  /* 0x0000001103087c10 */ /* 0x000fe2000fffe002 */
[----:B------:R-:W-:Y:S01]  /*4450*/  ULOP3.LUT UR23, UR23, UR26, UR24, 0x96, !UPT ;  /* 0x0000001a17177292 */ /* 0x000fe2000f8e9618 */
[----:B------:R-:W0:Y:S01]  /*4460*/  LDC.64 R2, c[0x3][0xa8] ;  /* 0x00c02a00ff027b82 */ /* 0x000e220000000a00 */
[C---:B------:R-:W-:Y:S01]  /*4470*/  SHF.L.W.U32.HI R15, R12.reuse, 0x13, R12 ;  /* 0x000000130c0f7819 */ /* 0x040fe20000010e0c */
[----:B------:R-:W-:Y:S01]  /*4480*/  UIADD3 UR12, UPT, UPT, UR12, UR20, UR5 ;  /* 0x000000140c0c7290 */ /* 0x000fe2000fffe005 */
[C---:B------:R-:W-:Y:S01]  /*4490*/  IMAD.IADD R7, R12.reuse, 0x1, R8 ;  /* 0x000000010c077824 */ /* 0x040fe200078e0208 */
[--C-:B------:R-:W-:Y:S01]  /*44a0*/  SHF.L.W.U32.HI R16, R12, 0xa, R12.reuse ;  /* 0x0000000a0c107819 */ /* 0x100fe20000010e0c */
[----:B------:R-:W-:Y:S01]  /*44b0*/  USHF.L.W.U32.HI UR20, UR11, 0xf, UR11 ;  /* 0x0000000f0b147899 */ /* 0x000fe20008010e0b */
[----:B------:R-:W-:Y:S01]  /*44c0*/  LOP3.LUT R13, R11, R13, R12, 0xe8, !PT ;  /* 0x0000000d0b0d7212 */ /* 0x000fe200078ee80c */
[----:B------:R-:W-:Y:S01]  /*44d0*/  UIADD3 UR12, UPT, UPT, UR23, UR12, URZ ;  /* 0x0000000c170c7290 */ /* 0x000fe2000fffe0ff */
[C-C-:B------:R-:W-:Y:S01]  /*44e0*/  SHF.L.W.U32.HI R17, R7.reuse, 0x1a, R7.reuse ;  /* 0x0000001a07117819 */ /* 0x140fe20000010e07 */
[----:B------:R-:W-:Y:S01]  /*44f0*/  USHF.L.W.U32.HI UR21, UR11, 0xd, UR11 ;  /* 0x0000000d0b157899 */ /* 0x000fe20008010e0b */
[C-C-:B------:R-:W-:Y:S01]  /*4500*/  SHF.L.W.U32.HI R18, R7.reuse, 0x15, R7.reuse ;  /* 0x0000001507127819 */ /* 0x140fe20000010e07 */
[----:B------:R-:W-:Y:S01]  /*4510*/  USHF.R.U32.HI UR22, URZ, 0xa, UR11 ;  /* 0x0000000aff167899 */ /* 0x000fe2000801160b */
[----:B------:R-:W-:Y:S01]  /*4520*/  SHF.L.W.U32.HI R19, R7, 0x7, R7 ;  /* 0x0000000707137819 */ /* 0x000fe20000010e07 */
        /* <DEDUP_REMOVED lines=13> */
[----:B0-----:R-:W-:Y:S01]  /*4600*/  IADD3 R6, PT, PT, R2, UR18, R17 ;  /* 0x0000001202067c10 */ /* 0x001fe2000fffe011 */
[----:B------:R-:W-:Y:S01]  /*4610*/  UIADD3 UR13, UPT, UPT, UR23, UR13, URZ ;  /* 0x0000000d170d7290 */ /* 0x000fe2000fffe0ff */
[C-C-:B------:R-:W-:Y:S01]  /*4620*/  SHF.L.W.U32.HI R2, R13.reuse, 0x1e, R13.reuse ;  /* 0x0000001e0d027819 */ /* 0x140fe20000010e0d */
[----:B------:R-:W-:Y:S01]  /*4630*/  USHF.L.W.U32.HI UR21, UR12, 0xd, UR12 ;  /* 0x0000000d0c157899 */ /* 0x000fe20008010e0c */
[C-C-:B------:R-:W-:Y:S01]  /*4640*/  SHF.L.W.U32.HI R14, R13.reuse, 0xa, R13.reuse ;  /* 0x0000000a0d0e7819 */ /* 0x140fe20000010e0d */
[----:B------:R-:W-:Y:S01]  /*4650*/  IMAD.IADD R10, R13, 0x1, R6 ;  /* 0x000000010d0a7824 */ /* 0x000fe200078e0206 */
[----:B------:R-:W-:Y:S01]  /*4660*/  LOP3.LUT R11, R12, R11, R13, 0xe8, !PT ;  /* 0x0000000b0c0b7212 */ /* 0x000fe200078ee80d */
        /* <DEDUP_REMOVED lines=17> */
[C---:B------:R-:W-:Y:S01]  /*4780*/  SHF.L.W.U32.HI R11, R14.reuse, 0x1e, R14 ;  /* 0x0000001e0e0b7819 */ /* 0x040fe20000010e0e */
[----:B------:R-:W-:Y:S01]  /*4790*/  USHF.L.W.U32.HI UR21, UR13, 0xd, UR13 ;  /* 0x0000000d0d157899 */ /* 0x000fe20008010e0d */
[----:B------:R-:W-:Y:S01]  /*47a0*/  IADD3 R9, PT, PT, R3, UR19, R2 ;  /* 0x0000001303097c10 */ /* 0x000fe2000fffe002 */
[----:B------:R-:W-:Y:S01]  /*47b0*/  USHF.R.U32.HI UR22, URZ, 0xa, UR13 ;  /* 0x0000000aff167899 */ /* 0x000fe2000801160d */
[----:B------:R-:W0:Y:S01]  /*47c0*/  LDC.64 R2, c[0x3][0xb0] ;  /* 0x00c02c00ff027b82 */ /* 0x000e220000000a00 */
[C-C-:B------:R-:W-:Y:S01]  /*47d0*/  SHF.L.W.U32.HI R16, R14.reuse, 0x13, R14.reuse ;  /* 0x000000130e107819 */ /* 0x140fe20000010e0e */
        /* <DEDUP_REMOVED lines=33> */
[----:B------:R-:W-:Y:S01]  /*49f0*/  USHF.R.U32.HI UR21, URZ, 0xa, UR15 ;  /* 0x0000000aff157899 */ /* 0x000fe2000801160f */
        /* <DEDUP_REMOVED lines=8> */
[----:B------:R-:W-:-:S02]  /*4a80*/  LOP3.LUT R16, R18, R16, R17, 0x96, !PT ;  /* 0x0000001012107212 */ /* 0x000fc400078e9611 */
[----:B------:R-:W-:Y:S02]  /*4a90*/  IADD3 R8, PT, PT, R8, R15, R13 ;  /* 0x0000000f08087210 */ /* 0x000fe40007ffe00d */
[----:B------:R-:W-:Y:S02]  /*4aa0*/  IADD3 R2, PT, PT, R16, R2, R7 ;  /* 0x0000000210027210 */ /* 0x000fe40007ffe007 */
[C---:B------:R-:W-:Y:S02]  /*4ab0*/  SHF.L.W.U32.HI R12, R8.reuse, 0x1e, R8 ;  /* 0x0000001e080c7819 */ /* 0x040fe40000010e08 */
[----:B------:R-:W-:Y:S02]  /*4ac0*/  IADD3 R7, PT, PT, R3, UR5, R2 ;  /* 0x0000000503077c10 */ /* 0x000fe4000fffe002 */
[----:B------:R-:W0:Y:S01]  /*4ad0*/  LDC.64 R2, c[0x3][0xb8] ;  /* 0x00c02e00ff027b82 */ /* 0x000e220000000a00 */
[C-C-:B------:R-:W-:Y:S02]  /*4ae0*/  SHF.L.W.U32.HI R15, R8.reuse, 0x13, R8.reuse ;  /* 0x00000013080f7819 */ /* 0x140fe40000010e08 */
[C---:B------:R-:W-:Y:S01]  /*4af0*/  IMAD.IADD R13, R8.reuse, 0x1, R7 ;  /* 0x00000001080d7824 */ /* 0x040fe200078e0207 */
[----:B------:R-:W-:-:S02]  /*4b00*/  SHF.L.W.U32.HI R16, R8, 0xa, R8 ;  /* 0x0000000a08107819 */ /* 0x000fc40000010e08 */
[----:B------:R-:W-:Y:S02]  /*4b10*/  LOP3.LUT R14, R11, R14, R8, 0xe8, !PT ;  /* 0x0000000e0b0e7212 */ /* 0x000fe400078ee808 */
[C-C-:B------:R-:W-:Y:S02]  /*4b20*/  SHF.L.W.U32.HI R17, R13.reuse, 0x1a, R13.reuse ;  /* 0x0000001a0d117819 */ /* 0x140fe40000010e0d */
[C-C-:B------:R-:W-:Y:S02]  /*4b30*/  SHF.L.W.U32.HI R18, R13.reuse, 0x15, R13.reuse ;  /* 0x000000150d127819 */ /* 0x140fe40000010e0d */
[----:B------:R-:W-:Y:S02]  /*4b40*/  SHF.L.W.U32.HI R19, R13, 0x7, R13 ;  /* 0x000000070d137819 */ /* 0x000fe40000010e0d */
[----:B------:R-:W-:Y:S02]  /*4b50*/  LOP3.LUT R15, R16, R12, R15, 0x96, !PT ;  /* 0x0000000c100f7212 */ /* 0x000fe400078e960f */
[----:B------:R-:W-:-:S02]  /*4b60*/  LOP3.LUT R17, R19, R17, R18, 0x96, !PT ;  /* 0x0000001113117212 */ /* 0x000fc400078e9612 */
[----:B------:R-:W-:Y:S02]  /*4b70*/  LOP3.LUT R12, R5, R13, R4, 0xb8, !PT ;  /* 0x0000000d050c7212 */ /* 0x000fe400078eb804 */
[----:B------:R-:W-:Y:S02]  /*4b80*/  IADD3 R15, PT, PT, R6, R15, R14 ;  /* 0x0000000f060f7210 */ /* 0x000fe40007ffe00e */
[----:B------:R-:W-:Y:S02]  /*4b90*/  IADD3 R17, PT, PT, R17, R12, R10 ;  /* 0x0000000c11117210 */ /* 0x000fe40007ffe00a */
[C---:B------:R-:W-:Y:S02]  /*4ba0*/  SHF.L.W.U32.HI R12, R15.reuse, 0xa, R15 ;  /* 0x0000000a0f0c7819 */ /* 0x040fe40000010e0f */
[----:B0-----:R-:W-:Y:S02]  /*4bb0*/  IADD3 R10, PT, PT, R2, UR6, R17 ;  /* 0x00000006020a7c10 */ /* 0x001fe4000fffe011 */
[----:B------:R-:W-:-:S02]  /*4bc0*/  SHF.L.W.U32.HI R2, R15, 0x1e, R15 ;  /* 0x0000001e0f027819 */ /* 0x000fc40000010e0f */
[C-C-:B------:R-:W-:Y:S01]  /*4bd0*/  SHF.L.W.U32.HI R17, R15.reuse, 0x13, R15.reuse ;  /* 0x000000130f117819 */ /* 0x140fe20000010e0f */
[----:B------:R-:W-:Y:S01]  /*4be0*/  IMAD.IADD R6, R15, 0x1, R10 ;  /* 0x000000010f067824 */ /* 0x000fe200078e020a */
[----:B------:R-:W-:Y:S02]  /*4bf0*/  LOP3.LUT R11, R8, R11, R15, 0xe8, !PT ;  /* 0x0000000b080b7212 */ /* 0x000fe400078ee80f */
[----:B------:R-:W-:Y:S02]  /*4c00*/  LOP3.LUT R12, R12, R2, R17, 0x96, !PT ;  /* 0x000000020c0c7212 */ /* 0x000fe400078e9611 */
[C-C-:B------:R-:W-:Y:S02]  /*4c10*/  SHF.L.W.U32.HI R14, R6.reuse, 0x1a, R6.reuse ;  /* 0x0000001a060e7819 */ /* 0x140fe40000010e06 */
[C-C-:B------:R-:W-:Y:S02]  /*4c20*/  SHF.L.W.U32.HI R19, R6.reuse, 0x15, R6.reuse ;  /* 0x0000001506137819 */ /* 0x140fe40000010e06 */
[----:B------:R-:W-:-:S02]  /*4c30*/  SHF.L.W.U32.HI R16, R6, 0x7, R6 ;  /* 0x0000000706107819 */ /* 0x000fc40000010e06 */
[----:B------:R-:W-:Y:S02]  /*4c40*/  LOP3.LUT R2, R4, R6, R13, 0xb8, !PT ;  /* 0x0000000604027212 */ /* 0x000fe400078eb80d */
[----:B------:R-:W-:Y:S02]  /*4c50*/  LOP3.LUT R14, R16, R14, R19, 0x96, !PT ;  /* 0x0000000e100e7212 */ /* 0x000fe400078e9613 */
[----:B------:R-:W-:Y:S02]  /*4c60*/  IADD3 R12, PT, PT, R9, R12, R11 ;  /* 0x0000000c090c7210 */ /* 0x000fe40007ffe00b */
[----:B------:R-:W-:Y:S02]  /*4c70*/  IADD3 R2, PT, PT, R14, R2, R5 ;  /* 0x000000020e027210 */ /* 0x000fe40007ffe005 */
[----:B------:R-:W-:Y:S02]  /*4c80*/  SHF.L.W.U32.HI R11, R12, 0x1e, R12 ;  /* 0x0000001e0c0b7819 */ /* 0x000fe40000010e0c */
[----:B------:R-:W-:-:S02]  /*4c90*/  IADD3 R9, PT, PT, R3, UR7, R2 ;  /* 0x0000000703097c10 */ /* 0x000fc4000fffe002 */
[----:B------:R-:W0:Y:S01]  /*4ca0*/  LDC.64 R2, c[0x3][0xc0] ;  /* 0x00c03000ff027b82 */ /* 0x000e220000000a00 */
[C-C-:B------:R-:W-:Y:S02]  /*4cb0*/  SHF.L.W.U32.HI R14, R12.reuse, 0x13, R12.reuse ;  /* 0x000000130c0e7819 */ /* 0x140fe40000010e0c */
[C---:B------:R-:W-:Y:S01]  /*4cc0*/  IMAD.IADD R5, R12.reuse, 0x1, R9 ;  /* 0x000000010c057824 */ /* 0x040fe200078e0209 */
[--C-:B------:R-:W-:Y:S02]  /*4cd0*/  SHF.L.W.U32.HI R16, R12, 0xa, R12.reuse ;  /* 0x0000000a0c107819 */ /* 0x100fe40000010e0c */
[----:B------:R-:W-:Y:S02]  /*4ce0*/  LOP3.LUT R8, R15, R8, R12, 0xe8, !PT ;  /* 0x000000080f087212 */ /* 0x000fe400078ee80c */
[C-C-:B------:R-:W-:Y:S02]  /*4cf0*/  SHF.L.W.U32.HI R17, R5.reuse, 0x1a, R5.reuse ;  /* 0x0000001a05117819 */ /* 0x140fe40000010e05 */
[----:B------:R-:W-:-:S02]  /*4d00*/  SHF.L.W.U32.HI R18, R5, 0x15, R5 ;  /* 0x0000001505127819 */ /* 0x000fc40000010e05 */
[----:B------:R-:W-:Y:S02]  /*4d10*/  SHF.L.W.U32.HI R19, R5, 0x7, R5 ;  /* 0x0000000705137819 */ /* 0x000fe40000010e05 */
[----:B------:R-:W-:Y:S02]  /*4d20*/  LOP3.LUT R11, R16, R11, R14, 0x96, !PT ;  /* 0x0000000b100b7212 */ /* 0x000fe400078e960e */
[----:B------:R-:W-:Y:S02]  /*4d30*/  LOP3.LUT R17, R19, R17, R18, 0x96, !PT ;  /* 0x0000001113117212 */ /* 0x000fe400078e9612 */
[----:B------:R-:W-:Y:S02]  /*4d40*/  LOP3.LUT R14, R13, R5, R6, 0xb8, !PT ;  /* 0x000000050d0e7212 */ /* 0x000fe400078eb806 */
[----:B------:R-:W-:Y:S02]  /*4d50*/  IADD3 R11, PT, PT, R0, R11, R8 ;  /* 0x0000000b000b7210 */ /* 0x000fe40007ffe008 */
[----:B------:R-:W-:-:S02]  /*4d60*/  IADD3 R17, PT, PT, R17, R14, R4 ;  /* 0x0000000e11117210 */ /* 0x000fc40007ffe004 */
[C---:B------:R-:W-:Y:S02]  /*4d70*/  SHF.L.W.U32.HI R8, R11.reuse, 0xa, R11 ;  /* 0x0000000a0b087819 */ /* 0x040fe40000010e0b */
[----:B0-----:R-:W-:Y:S02]  /*4d80*/  IADD3 R0, PT, PT, R2, UR8, R17 ;  /* 0x0000000802007c10 */ /* 0x001fe4000fffe011 */
[C-C-:B------:R-:W-:Y:S02]  /*4d90*/  SHF.L.W.U32.HI R2, R11.reuse, 0x1e, R11.reuse ;  /* 0x0000001e0b027819 */ /* 0x140fe40000010e0b */
[C-C-:B------:R-:W-:Y:S01]  /*4da0*/  SHF.L.W.U32.HI R17, R11.reuse, 0x13, R11.reuse ;  /* 0x000000130b117819 */ /* 0x140fe20000010e0b */
[----:B------:R-:W-:Y:S01]  /*4db0*/  IMAD.IADD R4, R11, 0x1, R0 ;  /* 0x000000010b047824 */ /* 0x000fe200078e0200 */
[----:B------:R-:W-:Y:S02]  /*4dc0*/  LOP3.LUT R15, R12, R15, R11, 0xe8, !PT ;  /* 0x0000000f0c0f7212 */ /* 0x000fe400078ee80b */
[----:B------:R-:W-:-:S02]  /*4dd0*/  LOP3.LUT R2, R8, R2, R17, 0x96, !PT ;  /* 0x0000000208027212 */ /* 0x000fc400078e9611 */
[C-C-:B------:R-:W-:Y:S02]  /*4de0*/  SHF.L.W.U32.HI R14, R4.reuse, 0x1a, R4.reuse ;  /* 0x0000001a040e7819 */ /* 0x140fe40000010e04 */
[C-C-:B------:R-:W-:Y:S02]  /*4df0*/  SHF.L.W.U32.HI R19, R4.reuse, 0x15, R4.reuse ;  /* 0x0000001504137819 */ /* 0x140fe40000010e04 */
[----:B------:R-:W-:Y:S02]  /*4e00*/  SHF.L.W.U32.HI R16, R4, 0x7, R4 ;  /* 0x0000000704107819 */ /* 0x000fe40000010e04 */
[----:B------:R-:W-:Y:S02]  /*4e10*/  LOP3.LUT R8, R6, R4, R5, 0xb8, !PT ;  /* 0x0000000406087212 */ /* 0x000fe400078eb805 */
[----:B------:R-:W-:-:S04]  /*4e20*/  LOP3.LUT R14, R16, R14, R19, 0x96, !PT ;  /* 0x0000000e100e7212 */ /* 0x000fc800078e9613 */
[----:B------:R-:W-:Y:S02]  /*4e30*/  IADD3 R8, PT, PT, R14, R8, R13 ;  /* 0x000000080e087210 */ /* 0x000fe40007ffe00d */
[----:B------:R-:W-:Y:S02]  /*4e40*/  IADD3 R13, PT, PT, R7, R2, R15 ;  /* 0x00000002070d7210 */ /* 0x000fe40007ffe00f */
[----:B------:R-:W-:Y:S01]  /*4e50*/  IADD3 R8, PT, PT, R3, UR9, R8 ;  /* 0x0000000903087c10 */ /* 0x000fe2000fffe008 */
[----:B------:R-:W-:Y:S01]  /*4e60*/  UIADD3 UR9, UPT, UPT, UR16, UR20, UR9 ;  /* 0x0000001410097290 */ /* 0x000fe2000fffe009 */
[----:B------:R-:W0:Y:S01]  /*4e70*/  LDC.64 R2, c[0x3][0xc8] ;  /* 0x00c03200ff027b82 */ /* 0x000e220000000a00 */
[C-C-:B------:R-:W-:Y:S01]  /*4e80*/  SHF.L.W.U32.HI R14, R13.reuse, 0x1e, R13.reuse ;  /* 0x0000001e0d0e7819 */ /* 0x140fe20000010e0d */
[----:B------:R-:W-:Y:S01]  /*4e90*/  USHF.L.W.U32.HI UR16, UR15, 0xf, UR15 ;  /* 0x0000000f0f107899 */ /* 0x000fe20008010e0f */
[C---:B------:R-:W-:Y:S01]  /*4ea0*/  IMAD.IADD R7, R13.reuse, 0x1, R8 ;  /* 0x000000010d077824 */ /* 0x040fe200078e0208 */
[C-C-:B------:R-:W-:Y:S01]  /*4eb0*/  SHF.L.W.U32.HI R15, R13.reuse, 0x13, R13.reuse ;  /* 0x000000130d0f7819 */ /* 0x140fe20000010e0d */
[----:B------:R-:W-:Y:S01]  /*4ec0*/  UIADD3 UR9, UPT, UPT, UR23, UR9, URZ ;  /* 0x0000000917097290 */ /* 0x000fe2000fffe0ff */
[----:B------:R-:W-:Y:S01]  /*4ed0*/  SHF.L.W.U32.HI R16, R13, 0xa, R13 ;  /* 0x0000000a0d107819 */ /* 0x000fe20000010e0d */
[----:B------:R-:W-:Y:S01]  /*4ee0*/  USHF.L.W.U32.HI UR20, UR15, 0xd, UR15 ;  /* 0x0000000d0f147899 */ /* 0x000fe20008010e0f */
[C-C-:B------:R-:W-:Y:S01]  /*4ef0*/  SHF.L.W.U32.HI R17, R7.reuse, 0x1a, R7.reuse ;  /* 0x0000001a07117819 */ /* 0x140fe20000010e07 */
[----:B------:R-:W-:Y:S01]  /*4f00*/  USHF.L.W.U32.HI UR23, UR18, 0xe, UR18 ;  /* 0x0000000e12177899 */ /* 0x000fe20008010e12 */
        /* <DEDUP_REMOVED lines=10> */
[----:B------:R-:W-:Y:S01]  /*4fb0*/  LOP3.LUT R12, R11, R12, R13, 0xe8, !PT ;  /* 0x0000000c0b0c7212 */ /* 0x000fe200078ee80d */
[----:B------:R-:W-:Y:S01]  /*4fc0*/  USHF.R.U32.HI UR20, URZ, 0xa, UR9 ;  /* 0x0000000aff147899 */ /* 0x000fe20008011609 */
[----:B------:R-:W-:Y:S01]  /*4fd0*/  IADD3 R17, PT, PT, R17, R14, R6 ;  /* 0x0000000e11117210 */ /* 0x000fe20007ffe006 */
[----:B------:R-:W-:Y:S01]  /*4fe0*/  USHF.L.W.U32.HI UR21, UR4, 0x19, UR4 ;  /* 0x0000001904157899 */ /* 0x000fe20008010e04 */
[----:B------:R-:W-:Y:S01]  /*4ff0*/  IADD3 R12, PT, PT, R10, R15, R12 ;  /* 0x0000000f0a0c7210 */ /* 0x000fe20007ffe00c */
[----:B------:R-:W-:Y:S01]  /*5000*/  USHF.L.W.U32.HI UR22, UR4, 0xe, UR4 ;  /* 0x0000000e04167899 */ /* 0x000fe20008010e04 */
[----:B0-----:R-:W-:Y:S01]  /*5010*/  IADD3 R6, PT, PT, R2, UR10, R17 ;  /* 0x0000000a02067c10 */ /* 0x001fe2000fffe011 */
[----:B------:R-:W-:Y:S01]  /*5020*/  USHF.R.U32.HI UR10, URZ, 0x3, UR19 ;  /* 0x00000003ff0a7899 */ /* 0x000fe20008011613 */
[C-C-:B------:R-:W-:Y:S01]  /*5030*/  SHF.L.W.U32.HI R2, R12.reuse, 0x1e, R12.reuse ;  /* 0x0000001e0c027819 */ /* 0x140fe20000010e0c */
[----:B------:R-:W-:Y:S01]  /*5040*/  USHF.R.U32.HI UR23, URZ, 0x3, UR4 ;  /* 0x00000003ff177899 */ /* 0x000fe20008011604 */
[C---:B------:R-:W-:Y:S01]  /*5050*/  SHF.L.W.U32.HI R15, R12.reuse, 0x13, R12 ;  /* 0x000000130c0f7819 */ /* 0x040fe20000010e0c */
[C---:B------:R-:W-:Y:S01]  /*5060*/  IMAD.IADD R10, R12.reuse, 0x1, R6 ;  /* 0x000000010c0a7824 */ /* 0x040fe200078e0206 */
[--C-:B------:R-:W-:Y:S01]  /*5070*/  SHF.L.W.U32.HI R14, R12, 0xa, R12.reuse ;  /* 0x0000000a0c0e7819 */ /* 0x100fe20000010e0c */
[----:B------:R-:W-:Y:S01]  /*5080*/  ULOP3.LUT UR25, UR10, UR25, UR26, 0x96, !UPT ;  /* 0x000000190a197292 */ /* 0x000fe2000f8e961a */
[----:B------:R-:W-:Y:S01]  /*5090*/  LOP3.LUT R11, R13, R11, R12, 0xe8, !PT ;  /* 0x0000000b0d0b7212 */ /* 0x000fe200078ee80c */
[----:B------:R-:W-:Y:S01]  /*50a0*/  USHF.L.W.U32.HI UR10, UR9, 0xf, UR9 ;  /* 0x0000000f090a7899 */ /* 0x000fe20008010e09 */
[C-C-:B------:R-:W-:Y:S01]  /*50b0*/  SHF.L.W.U32.HI R16, R10.reuse, 0x1a, R10.reuse ;  /* 0x0000001a0a107819 */ /* 0x140fe20000010e0a */
[----:B------:R-:W-:Y:S01]  /*50c0*/  ULOP3.LUT UR21, UR23, UR21, UR22, 0x96, !UPT ;  /* 0x0000001517157292 */ /* 0x000fe2000f8e9616 */
[C-C-:B------:R-:W-:Y:S01]  /*50d0*/  SHF.L.W.U32.HI R17, R10.reuse, 0x15, R10.reuse ;  /* 0x000000150a117819 */ /* 0x140fe20000010e0a */
[----:B------:R-:W-:Y:S01]  /*50e0*/  ULOP3.LUT UR10, UR20, UR10, UR17, 0x96, !UPT ;  /* 0x0000000a140a7292 */ /* 0x000fe2000f8e9611 */
[----:B------:R-:W-:Y:S01]  /*50f0*/  SHF.L.W.U32.HI R18, R10, 0x7, R10 ;  /* 0x000000070a127819 */ /* 0x000fe20000010e0a */
[----:B------:R-:W-:Y:S01]  /*5100*/  USHF.L.W.U32.HI UR17, UR16, 0xd, UR16 ;  /* 0x0000000d10117899 */ /* 0x000fe20008010e10 */
[----:B------:R-:W-:Y:S01]  /*5110*/  LOP3.LUT R2, R14, R2, R15, 0x96, !PT ;  /* 0x000000020e027212 */ /* 0x000fe200078e960f */
[----:B------:R-:W-:Y:S01]  /*5120*/  UIADD3 UR10, UPT, UPT, UR18, UR10, UR11 ;  /* 0x0000000a120a7290 */ /* 0x000fe2000fffe00b */
[----:B------:R-:W-:Y:S01]  /*5130*/  LOP3.LUT R16, R18, R16, R17, 0x96, !PT ;  /* 0x0000001012107212 */ /* 0x000fe200078e9611 */
[----:B------:R-:W-:Y:S01]  /*5140*/  USHF.L.W.U32.HI UR18, UR5, 0xe, UR5 ;  /* 0x0000000e05127899 */ /* 0x000fe20008010e05 */
[----:B------:R-:W-:Y:S01]  /*5150*/  LOP3.LUT R14, R4, R10, R7, 0xb8, !PT ;  /* 0x0000000a040e7212 */ /* 0x000fe200078eb807 */
[----:B------:R-:W-:Y:S01]  /*5160*/  UIADD3 UR10, UPT, UPT, UR25, UR10, URZ ;  /* 0x0000000a190a7290 */ /* 0x000fe2000fffe0ff */
[----:B------:R-:W-:-:S02]  /*5170*/  IADD3 R11, PT, PT, R9, R2, R11 ;  /* 0x00000002090b7210 */ /* 0x000fc40007ffe00b */
[----:B------:R-:W-:Y:S02]  /*5180*/  IADD3 R14, PT, PT, R16, R14, R5 ;  /* 0x0000000e100e7210 */ /* 0x000fe40007ffe005 */
[--C-:B------:R-:W-:Y:S02]  /*5190*/  SHF.L.W.U32.HI R15, R11, 0x13, R11.reuse ;  /* 0x000000130b0f7819 */ /* 0x100fe40000010e0b */
[----:B------:R-:W-:Y:S01]  /*51a0*/  IADD3 R5, PT, PT, R3, UR11, R14 ;  /* 0x0000000b03057c10 */ /* 0x000fe2000fffe00e */
[----:B------:R-:W-:Y:S01]  /*51b0*/  USHF.L.W.U32.HI UR11, UR16, 0xf, UR16 ;  /* 0x0000000f100b7899 */ /* 0x000fe20008010e10 */
[----:B------:R-:W0:Y:S01]  /*51c0*/  LDC.64 R2, c[0x3][0xd0] ;  /* 0x00c03400ff027b82 */ /* 0x000e220000000a00 */
[C---:B------:R-:W-:Y:S02]  /*51d0*/  SHF.L.W.U32.HI R14, R11.reuse, 0x1e, R11 ;  /* 0x0000001e0b0e7819 */ /* 0x040fe40000010e0b */
        /* <DEDUP_REMOVED lines=28> */
[C---:B------:R-:W-:Y:S02]  /*53a0*/  SHF.L.W.U32.HI R15, R12.reuse, 0x13, R12 ;  /* 0x000000130c0f7819 */ /* 0x040fe40000010e0c */
        /* <DEDUP_REMOVED lines=22> */
[----:B------:R-:W-:Y:S02]  /*5510*/  LOP3.LUT R16, R18, R16, R17, 0x96, !PT ;  /* 0x0000001012107212 */ /* 0x000fe400078e9611 */
[----:B------:R-:W-:-:S02]  /*5520*/  IADD3 R14, PT, PT, R5, R14, R13 ;  /* 0x0000000e050e7210 */ /* 0x000fc40007ffe00d */
[----:B------:R-:W-:Y:S02]  /*5530*/  IADD3 R2, PT, PT, R16, R2, R9 ;  /* 0x0000000210027210 */ /* 0x000fe40007ffe009 */
[C---:B------:R-:W-:Y:S02]  /*5540*/  SHF.L.W.U32.HI R13, R14.reuse, 0x1e, R14 ;  /* 0x0000001e0e0d7819 */ /* 0x040fe40000010e0e */
[----:B------:R-:W-:Y:S02]  /*5550*/  IADD3 R9, PT, PT, R3, UR15, R2 ;  /* 0x0000000f03097c10 */ /* 0x000fe4000fffe002 */
[----:B------:R-:W0:Y:S01]  /*5560*/  LDC.64 R2, c[0x3][0xe0] ;  /* 0x00c03800ff027b82 */ /* 0x000e220000000a00 */
[C-C-:B------:R-:W-:Y:S02]  /*5570*/  SHF.L.W.U32.HI R16, R14.reuse, 0x13, R14.reuse ;  /* 0x000000130e107819 */ /* 0x140fe40000010e0e */
[C-C-:B------:R-:W-:Y:S01]  /*5580*/  SHF.L.W.U32.HI R15, R14.reuse, 0xa, R14.reuse ;  /* 0x0000000a0e0f7819 */ /* 0x140fe20000010e0e */
[----:B------:R-:W-:Y:S01]  /*5590*/  IMAD.IADD R5, R14, 0x1, R9 ;  /* 0x000000010e057824 */ /* 0x000fe200078e0209 */
[----:B------:R-:W-:-:S02]  /*55a0*/  LOP3.LUT R12, R11, R12, R14, 0xe8, !PT ;  /* 0x0000000c0b0c7212 */ /* 0x000fc400078ee80e */
[----:B------:R-:W-:Y:S02]  /*55b0*/  LOP3.LUT R13, R15, R13, R16, 0x96, !PT ;  /* 0x0000000d0f0d7212 */ /* 0x000fe400078e9610 */
[C-C-:B------:R-:W-:Y:S02]  /*55c0*/  SHF.L.W.U32.HI R15, R5.reuse, 0x1a, R5.reuse ;  /* 0x0000001a050f7819 */ /* 0x140fe40000010e05 */
[C-C-:B------:R-:W-:Y:S02]  /*55d0*/  SHF.L.W.U32.HI R16, R5.reuse, 0x15, R5.reuse ;  /* 0x0000001505107819 */ /* 0x140fe40000010e05 */
[----:B------:R-:W-:Y:S02]  /*55e0*/  SHF.L.W.U32.HI R17, R5, 0x7, R5 ;  /* 0x0000000705117819 */ /* 0x000fe40000010e05 */
[----:B------:R-:W-:Y:S02]  /*55f0*/  IADD3 R13, PT, PT, R4, R13, R12 ;  /* 0x0000000d040d7210 */ /* 0x000fe40007ffe00c */
        /* <DEDUP_REMOVED lines=8> */
[----:B0-----:R-:W-:Y:S02]  /*5680*/  IADD3 R4, PT, PT, R2, UR9, R17 ;  /* 0x0000000902047c10 */ /* 0x001fe4000fffe011 */
[----:B------:R-:W-:-:S03]  /*5690*/  IADD3 R8, PT, PT, R8, R15, R11 ;  /* 0x0000000f08087210 */ /* 0x000fc60007ffe00b */
[----:B------:R-:W-:Y:S01]  /*56a0*/  IMAD.IADD R0, R13, 0x1, R4 ;  /* 0x000000010d007824 */ /* 0x000fe200078e0204 */
[C-C-:B------:R-:W-:Y:S02]  /*56b0*/  SHF.L.W.U32.HI R2, R8.reuse, 0x1e, R8.reuse ;  /* 0x0000001e08027819 */ /* 0x140fe40000010e08 */
[C-C-:B------:R-:W-:Y:S02]  /*56c0*/  SHF.L.W.U32.HI R11, R8.reuse, 0x13, R8.reuse ;  /* 0x00000013080b7819 */ /* 0x140fe40000010e08 */
[----:B------:R-:W-:Y:S02]  /*56d0*/  SHF.L.W.U32.HI R12, R8, 0xa, R8 ;  /* 0x0000000a080c7819 */ /* 0x000fe40000010e08 */
[C-C-:B------:R-:W-:Y:S02]  /*56e0*/  SHF.L.W.U32.HI R15, R0.reuse, 0x1a, R0.reuse ;  /* 0x0000001a000f7819 */ /* 0x140fe40000010e00 */
[C-C-:B------:R-:W-:Y:S02]  /*56f0*/  SHF.L.W.U32.HI R16, R0.reuse, 0x15, R0.reuse ;  /* 0x0000001500107819 */ /* 0x140fe40000010e00 */
[----:B------:R-:W-:-:S02]  /*5700*/  SHF.L.W.U32.HI R17, R0, 0x7, R0 ;  /* 0x0000000700117819 */ /* 0x000fc40000010e00 */
[----:B------:R-:W-:Y:S02]  /*5710*/  LOP3.LUT R11, R12, R2, R11, 0x96, !PT ;  /* 0x000000020c0b7212 */ /* 0x000fe400078e960b */
[----:B------:R-:W-:Y:S02]  /*5720*/  LOP3.LUT R14, R13, R14, R8, 0xe8, !PT ;  /* 0x0000000e0d0e7212 */ /* 0x000fe400078ee808 */
[----:B------:R-:W-:Y:S02]  /*5730*/  LOP3.LUT R16, R17, R15, R16, 0x96, !PT ;  /* 0x0000000f11107212 */ /* 0x000fe400078e9610 */
[----:B------:R-:W-:Y:S02]  /*5740*/  LOP3.LUT R2, R6, R0, R5, 0xb8, !PT ;  /* 0x0000000006027212 */ /* 0x000fe400078eb805 */
[----:B------:R-:W-:Y:S02]  /*5750*/  IADD3 R11, PT, PT, R10, R11, R14 ;  /* 0x0000000b0a0b7210 */ /* 0x000fe40007ffe00e */
[----:B------:R-:W-:-:S02]  /*5760*/  IADD3 R16, PT, PT, R16, R2, R7 ;  /* 0x0000000210107210 */ /* 0x000fc40007ffe007 */
[C-C-:B------:R-:W-:Y:S02]  /*5770*/  SHF.L.W.U32.HI R2, R11.reuse, 0x1e, R11.reuse ;  /* 0x0000001e0b027819 */ /* 0x140fe40000010e0b */
[C-C-:B------:R-:W-:Y:S02]  /*5780*/  SHF.L.W.U32.HI R7, R11.reuse, 0x13, R11.reuse ;  /* 0x000000130b077819 */ /* 0x140fe40000010e0b */
[----:B------:R-:W-:Y:S02]  /*5790*/  SHF.L.W.U32.HI R10, R11, 0xa, R11 ;  /* 0x0000000a0b0a7819 */ /* 0x000fe40000010e0b */
[----:B------:R-:W-:Y:S01]  /*57a0*/  IADD3 R15, PT, PT, R3, UR16, R16 ;  /* 0x00000010030f7c10 */ /* 0x000fe2000fffe010 */
[----:B------:R-:W-:Y:S01]  /*57b0*/  USHF.R.U32.HI UR16, URZ, 0xa, UR16 ;  /* 0x0000000aff107899 */ /* 0x000fe20008011610 */
[----:B------:R-:W-:Y:S02]  /*57c0*/  LOP3.LUT R10, R10, R2, R7, 0x96, !PT ;  /* 0x000000020a0a7212 */ /* 0x000fe400078e9607 */
[----:B------:R-:W0:Y:S01]  /*57d0*/  LDC.64 R2, c[0x3][0xe8] ;  /* 0x00c03a00ff027b82 */ /* 0x000e220000000a00 */
[C---:B------:R-:W-:Y:S01]  /*57e0*/  IMAD.IADD R7, R8.reuse, 0x1, R15 ;  /* 0x0000000108077824 */ /* 0x040fe200078e020f */
[----:B------:R-:W-:Y:S01]  /*57f0*/  LOP3.LUT R13, R8, R13, R11, 0xe8, !PT ;  /* 0x0000000d080d7212 */ /* 0x000fe200078ee80b */
[----:B------:R-:W-:-:S02]  /*5800*/  ULOP3.LUT UR11, UR16, UR11, UR17, 0x96, !UPT ;  /* 0x0000000b100b7292 */ /* 0x000fc4000f8e9611 */
[----:B------:R-:W-:Y:S01]  /*5810*/  USHF.L.W.U32.HI UR16, UR10, 0xd, UR10 ;  /* 0x0000000d0a107899 */ /* 0x000fe20008010e0a */
[C-C-:B------:R-:W-:Y:S01]  /*5820*/  SHF.L.W.U32.HI R12, R7.reuse, 0x1a, R7.reuse ;  /* 0x0000001a070c7819 */ /* 0x140fe20000010e07 */
[----:B------:R-:W-:Y:S01]  /*5830*/  UIADD3 UR11, UPT, UPT, UR19, UR11, UR12 ;  /* 0x0000000b130b7290 */ /* 0x000fe2000fffe00c */
[C-C-:B------:R-:W-:Y:S01]  /*5840*/  SHF.L.W.U32.HI R17, R7.reuse, 0x15, R7.reuse ;  /* 0x0000001507117819 */ /* 0x140fe20000010e07 */
[----:B------:R-:W-:Y:S01]  /*5850*/  USHF.L.W.U32.HI UR12, UR10, 0xf, UR10 ;  /* 0x0000000f0a0c7899 */ /* 0x000fe20008010e0a */
[----:B------:R-:W-:Y:S01]  /*5860*/  SHF.L.W.U32.HI R14, R7, 0x7, R7 ;  /* 0x00000007070e7819 */ /* 0x000fe20000010e07 */
[----:B------:R-:W-:Y:S01]  /*5870*/  UIADD3 UR11, UPT, UPT, UR21, UR11, URZ ;  /* 0x0000000b150b7290 */ /* 0x000fe2000fffe0ff */
[----:B------:R-:W-:Y:S01]  /*5880*/  IADD3 R10, PT, PT, R9, R10, R13 ;  /* 0x0000000a090a7210 */ /* 0x000fe20007ffe00d */
[----:B------:R-:W-:Y:S01]  /*5890*/  USHF.L.W.U32.HI UR17, UR5, 0x19, UR5 ;  /* 0x0000001905117899 */ /* 0x000fe20008010e05 */
[----:B------:R-:W-:Y:S01]  /*58a0*/  LOP3.LUT R17, R14, R12, R17, 0x96, !PT ;  /* 0x0000000c0e117212 */ /* 0x000fe200078e9611 */
[----:B------:R-:W-:Y:S01]  /*58b0*/  USHF.R.U32.HI UR19, URZ, 0x3, UR5 ;  /* 0x00000003ff137899 */ /* 0x000fe20008011605 */
[----:B------:R-:W-:-:S02]  /*58c0*/  LOP3.LUT R14, R5, R7, R0, 0xb8, !PT ;  /* 0x00000007050e7212 */ /* 0x000fc400078eb800 */
[C-C-:B------:R-:W-:Y:S01]  /*58d0*/  SHF.L.W.U32.HI R9, R10.reuse, 0x1e, R10.reuse ;  /* 0x0000001e0a097819 */ /* 0x140fe20000010e0a */
[----:B------:R-:W-:Y:S01]  /*58e0*/  ULOP3.LUT UR17, UR19, UR17, UR18, 0x96, !UPT ;  /* 0x0000001113117292 */ /* 0x000fe2000f8e9612 */
[C-C-:B------:R-:W-:Y:S02]  /*58f0*/  SHF.L.W.U32.HI R12, R10.reuse, 0x13, R10.reuse ;  /* 0x000000130a0c7819 */ /* 0x140fe40000010e0a */
[----:B------:R-:W-:Y:S02]  /*5900*/  SHF.L.W.U32.HI R13, R10, 0xa, R10 ;  /* 0x0000000a0a0d7819 */ /* 0x000fe40000010e0a */
[----:B------:R-:W-:Y:S02]  /*5910*/  IADD3 R17, PT, PT, R17, R14, R6 ;  /* 0x0000000e11117210 */ /* 0x000fe40007ffe006 */
[----:B------:R-:W-:Y:S02]  /*5920*/  LOP3.LUT R9, R13, R9, R12, 0x96, !PT ;  /* 0x000000090d097212 */ /* 0x000fe400078e960c */
[----:B------:R-:W-:-:S02]  /*5930*/  LOP3.LUT R8, R11, R8, R10, 0xe8, !PT ;  /* 0x000000080b087212 */ /* 0x000fc400078ee80a */
[----:B0-----:R-:W-:Y:S01]  /*5940*/  IADD3 R6, PT, PT, R2, UR10, R17 ;  /* 0x0000000a02067c10 */ /* 0x001fe2000fffe011 */
[----:B------:R-:W-:Y:S01]  /*5950*/  USHF.R.U32.HI UR10, URZ, 0xa, UR10 ;  /* 0x0000000aff0a7899 */ /* 0x000fe2000801160a */
[----:B------:R-:W-:-:S03]  /*5960*/  IADD3 R9, PT, PT, R4, R9, R8 ;  /* 0x0000000904097210 */ /* 0x000fc60007ffe008 */
[----:B------:R-:W-:Y:S01]  /*5970*/  IMAD.IADD R4, R11, 0x1, R6 ;  /* 0x000000010b047824 */ /* 0x000fe200078e0206 */
[C-C-:B------:R-:W-:Y:S01]  /*5980*/  SHF.L.W.U32.HI R2, R9.reuse, 0x1e, R9.reuse ;  /* 0x0000001e09027819 */ /* 0x140fe20000010e09 */
[----:B------:R-:W-:Y:S01]  /*5990*/  ULOP3.LUT UR10, UR10, UR12, UR16, 0x96, !UPT ;  /* 0x0000000c0a0a7292 */ /* 0x000fe2000f8e9610 */
[C-C-:B------:R-:W-:Y:S01]  /*59a0*/  SHF.L.W.U32.HI R13, R9.reuse, 0x13, R9.reuse ;  /* 0x00000013090d7819 */ /* 0x140fe20000010e09 */
[----:B------:R-:W-:Y:S01]  /*59b0*/  USHF.L.W.U32.HI UR12, UR11, 0xd, UR11 ;  /* 0x0000000d0b0c7899 */ /* 0x000fe20008010e0b */
        /* <DEDUP_REMOVED lines=12> */
[----:B------:R-:W-:-:S02]  /*5a80*/  LOP3.LUT R2, R0, R4, R7, 0xb8, !PT ;  /* 0x0000000400027212 */ /* 0x000fc400078eb807 */
[----:B------:R-:W-:Y:S01]  /*5a90*/  LOP3.LUT R11, R10, R11, R9, 0xe8, !PT ;  /* 0x0000000b0a0b7212 */ /* 0x000fe200078ee809 */
[----:B------:R-:W-:Y:S01]  /*5aa0*/  ULOP3.LUT UR13, UR17, UR13, UR16, 0x96, !UPT ;  /* 0x0000000d110d7292 */ /* 0x000fe2000f8e9610 */
[----:B------:R-:W-:Y:S02]  /*5ab0*/  IADD3 R2, PT, PT, R12, R2, R5 ;  /* 0x000000020c027210 */ /* 0x000fe40007ffe005 */
[----:B------:R-:W-:Y:S02]  /*5ac0*/  IADD3 R8, PT, PT, R15, R8, R11 ;  /* 0x000000080f087210 */ /* 0x000fe40007ffe00b */
[----:B------:R-:W-:Y:S01]  /*5ad0*/  IADD3 R15, PT, PT, R3, UR11, R2 ;  /* 0x0000000b030f7c10 */ /* 0x000fe2000fffe002 */
[----:B------:R-:W-:Y:S01]  /*5ae0*/  USHF.R.U32.HI UR11, URZ, 0xa, UR11 ;  /* 0x0000000aff0b7899 */ /* 0x000fe2000801160b */
[----:B------:R-:W0:Y:S01]  /*5af0*/  LDC.64 R2, c[0x3][0xf0] ;  /* 0x00c03c00ff027b82 */ /* 0x000e220000000a00 */
[C-C-:B------:R-:W-:Y:S02]  /*5b00*/  SHF.L.W.U32.HI R11, R8.reuse, 0x1e, R8.reuse ;  /* 0x0000001e080b7819 */ /* 0x140fe40000010e08 */
[--C-:B------:R-:W-:Y:S01]  /*5b10*/  SHF.L.W.U32.HI R12, R8, 0x13, R8.reuse ;  /* 0x00000013080c7819 */ /* 0x100fe20000010e08 */
[----:B------:R-:W-:Y:S01]  /*5b20*/  IMAD.IADD R5, R10, 0x1, R15 ;  /* 0x000000010a057824 */ /* 0x000fe200078e020f */
[--C-:B------:R-:W-:Y:S01]  /*5b30*/  SHF.L.W.U32.HI R13, R8, 0xa, R8.reuse ;  /* 0x0000000a080d7819 */ /* 0x100fe20000010e08 */
[----:B------:R-:W-:Y:S01]  /*5b40*/  ULOP3.LUT UR4, UR11, UR4, UR12, 0x96, !UPT ;  /* 0x000000040b047292 */ /* 0x000fe2000f8e960c */
[----:B------:R-:W-:Y:S01]  /*5b50*/  LOP3.LUT R10, R9, R10, R8, 0xe8, !PT ;  /* 0x0000000a090a7212 */ /* 0x000fe200078ee808 */
[----:B------:R-:W-:Y:S01]  /*5b60*/  USHF.L.W.U32.HI UR11, UR10, 0xd, UR10 ;  /* 0x0000000d0a0b7899 */ /* 0x000fe20008010e0a */
        /* <DEDUP_REMOVED lines=38> */
[----:B------:R-:W-:-:S02]  /*5dd0*/  LOP3.LUT R14, R15, R13, R14, 0x96, !PT ;  /* 0x0000000d0f0e7212 */ /* 0x000fc400078e960e */
[----:B------:R-:W-:Y:S01]  /*5de0*/  LOP3.LUT R12, R4, R6, R5, 0xb8, !PT ;  /* 0x00000006040c7212 */ /* 0x000fe200078eb805 */
[----:B------:R-:W-:Y:S01]  /*5df0*/  ULOP3.LUT UR8, UR8, UR10, UR11, 0x96, !UPT ;  /* 0x0000000a08087292 */ /* 0x000fe2000f8e960b */
[----:B------:R-:W-:Y:S02]  /*5e00*/  LOP3.LUT R10, R11, R8, R0, 0xe8, !PT ;  /* 0x000000080b0a7212 */ /* 0x000fe400078ee800 */
[----:B------:R-:W-:Y:S02]  /*5e10*/  IADD3 R12, PT, PT, R14, R12, R7 ;  /* 0x0000000c0e0c7210 */ /* 0x000fe40007ffe007 */
[----:B------:R-:W-:Y:S02]  /*5e20*/  IADD3 R7, PT, PT, R2, R9, R10 ;  /* 0x0000000902077210 */ /* 0x000fe40007ffe00a */
[----:B------:R-:W-:Y:S01]  /*5e30*/  IADD3 R13, PT, PT, R3, UR4, R12 ;  /* 0x00000004030d7c10 */ /* 0x000fe2000fffe00c */
[----:B------:R-:W0:Y:S01]  /*5e40*/  S2R R10, SR_TID.X ;  /* 0x00000000000a7919 */ /* 0x000e220000002100 */
[----:B------:R-:W1:Y:S01]  /*5e50*/  LDC.64 R2, c[0x3][0xf8] ;  /* 0x00c03e00ff027b82 */ /* 0x000e620000000a00 */
[----:B------:R-:W-:-:S02]  /*5e60*/  SHF.L.W.U32.HI R15, R7, 0x13, R7 ;  /* 0x00000013070f7819 */ /* 0x000fc40000010e07 */
[----:B------:R-:W-:Y:S01]  /*5e70*/  IMAD.IADD R9, R8, 0x1, R13 ;  /* 0x0000000108097824 */ /* 0x000fe200078e020d */
[C-C-:B------:R-:W-:Y:S02]  /*5e80*/  SHF.L.W.U32.HI R8, R7.reuse, 0x1e, R7.reuse ;  /* 0x0000001e07087819 */ /* 0x140fe40000010e07 */
[----:B------:R-:W-:Y:S02]  /*5e90*/  SHF.L.W.U32.HI R12, R7, 0xa, R7 ;  /* 0x0000000a070c7819 */ /* 0x000fe40000010e07 */
[C-C-:B------:R-:W-:Y:S02]  /*5ea0*/  SHF.L.W.U32.HI R14, R9.reuse, 0x1a, R9.reuse ;  /* 0x0000001a090e7819 */ /* 0x140fe40000010e09 */
[C-C-:B------:R-:W-:Y:S02]  /*5eb0*/  SHF.L.W.U32.HI R17, R9.reuse, 0x15, R9.reuse ;  /* 0x0000001509117819 */ /* 0x140fe40000010e09 */
[----:B------:R-:W-:Y:S02]  /*5ec0*/  SHF.L.W.U32.HI R16, R9, 0x7, R9 ;  /* 0x0000000709107819 */ /* 0x000fe40000010e09 */
[----:B------:R-:W-:-:S02]  /*5ed0*/  LOP3.LUT R8, R12, R8, R15, 0x96, !PT ;  /* 0x000000080c087212 */ /* 0x000fc400078e960f */
[----:B------:R-:W-:Y:S01]  /*5ee0*/  LOP3.LUT R17, R16, R14, R17, 0x96, !PT ;  /* 0x0000000e10117212 */ /* 0x000fe200078e9611 */
[----:B------:R-:W0:Y:S01]  /*5ef0*/  LDC R15, c[0x0][0x360] ;  /* 0x0000d800ff0f7b82 */ /* 0x000e220000000800 */
[----:B------:R-:W-:Y:S02]  /*5f00*/  LOP3.LUT R14, R5, R9, R6, 0xb8, !PT ;  /* 0x00000009050e7212 */ /* 0x000fe400078eb806 */
[----:B------:R-:W-:Y:S02]  /*5f10*/  LOP3.LUT R12, R0, R11, R7, 0xe8, !PT ;  /* 0x0000000b000c7212 */ /* 0x000fe400078ee807 */
[----:B------:R-:W-:Y:S02]  /*5f20*/  IADD3 R17, PT, PT, R17, R14, R4 ;  /* 0x0000000e11117210 */ /* 0x000fe40007ffe004 */
[----:B------:R-:W-:Y:S02]  /*5f30*/  IADD3 R4, PT, PT, R13, R8, R12 ;  /* 0x000000080d047210 */ /* 0x000fe40007ffe00c */
[----:B-1----:R-:W-:Y:S01]  /*5f40*/  IADD3 R2, PT, PT, R2, UR5, R17 ;  /* 0x0000000502027c10 */ /* 0x002fe2000fffe011 */
[----:B------:R-:W-:Y:S01]  /*5f50*/  USHF.L.W.U32.HI UR5, UR4, 0xd, UR4 ;  /* 0x0000000d04057899 */ /* 0x000fe20008010e04 */
[C-C-:B------:R-:W-:Y:S01]  /*5f60*/  SHF.L.W.U32.HI R8, R4.reuse, 0x1e, R4.reuse ;  /* 0x0000001e04087819 */ /* 0x140fe20000010e04 */
[----:B------:R-:W-:Y:S01]  /*5f70*/  USHF.R.U32.HI UR4, URZ, 0xa, UR4 ;  /* 0x0000000aff047899 */ /* 0x000fe20008011604 */
[C---:B------:R-:W-:Y:S01]  /*5f80*/  SHF.L.W.U32.HI R17, R4.reuse, 0x13, R4 ;  /* 0x0000001304117819 */ /* 0x040fe20000010e04 */
[----:B------:R-:W-:Y:S01]  /*5f90*/  IMAD.IADD R11, R11, 0x1, R2 ;  /* 0x000000010b0b7824 */ /* 0x000fe200078e0202 */
[----:B------:R-:W-:Y:S01]  /*5fa0*/  SHF.L.W.U32.HI R14, R4, 0xa, R4 ;  /* 0x0000000a040e7819 */ /* 0x000fe20000010e04 */
[----:B------:R-:W1:Y:S01]  /*5fb0*/  LDC.64 R12, c[0x0][0x380] ;  /* 0x0000e000ff0c7b82 */ /* 0x000e620000000a00 */
[----:B------:R-:W-:-:S02]  /*5fc0*/  ULOP3.LUT UR4, UR4, UR6, UR5, 0x96, !UPT ;  /* 0x0000000604047292 */ /* 0x000fc4000f8e9605 */
[C-C-:B------:R-:W-:Y:S02]  /*5fd0*/  SHF.L.W.U32.HI R16, R11.reuse, 0x1a, R11.reuse ;  /* 0x0000001a0b107819 */ /* 0x140fe40000010e0b */
[C-C-:B------:R-:W-:Y:S01]  /*5fe0*/  SHF.L.W.U32.HI R19, R11.reuse, 0x15, R11.reuse ;  /* 0x000000150b137819 */ /* 0x140fe20000010e0b */
[----:B------:R-:W-:Y:S01]  /*5ff0*/  UIADD3 UR4, UPT, UPT, UR7, UR4, UR9 ;  /* 0x0000000407047290 */ /* 0x000fe2000fffe009 */
[----:B------:R-:W-:Y:S01]  /*6000*/  SHF.L.W.U32.HI R18, R11, 0x7, R11 ;  /* 0x000000070b127819 */ /* 0x000fe20000010e0b */
[----:B0-----:R-:W-:Y:S01]  /*6010*/  IMAD R15, R15, UR35, R10 ;  /* 0x000000230f0f7c24 */ /* 0x001fe2000f8e020a */
[----:B------:R-:W-:Y:S01]  /*6020*/  LOP3.LUT R17, R14, R8, R17, 0x96, !PT ;  /* 0x000000080e117212 */ /* 0x000fe200078e9611 */
[----:B------:R-:W-:Y:S01]  /*6030*/  UIADD3 UR4, UPT, UPT, UR8, UR4, URZ ;  /* 0x0000000408047290 */ /* 0x000fe2000fffe0ff */
[----:B------:R-:W-:Y:S01]  /*6040*/  LOP3.LUT R8, R7, R0, R4, 0xe8, !PT ;  /* 0x0000000007087212 */ /* 0x000fe200078ee804 */
[----:B------:R-:W0:Y:S01]  /*6050*/  LDCU.64 UR6, c[0x0][0x358] ;  /* 0x00006b00ff0677ac */ /* 0x000e220008000a00 */
[----:B------:R-:W-:Y:S01]  /*6060*/  LOP3.LUT R16, R18, R16, R19, 0x96, !PT ;  /* 0x0000001012107212 */ /* 0x000fe200078e9613 */
[----:B------:R-:W-:Y:S01]  /*6070*/  IMAD.SHL.U32 R15, R15, 0x8, RZ ;  /* 0x000000080f0f7824 */ /* 0x000fe200078e00ff */
[C---:B------:R-:W-:Y:S01]  /*6080*/  LOP3.LUT R14, R6.reuse, R11, R9, 0xb8, !PT ;  /* 0x0000000b060e7212 */ /* 0x040fe200078eb809 */
[----:B------:R-:W-:Y:S01]  /*6090*/  VIADD R19, R6, 0x5be0cd19 ;  /* 0x5be0cd1906137836 */ /* 0x000fe20000000000 */
[----:B------:R-:W-:Y:S01]  /*60a0*/  IADD3 R2, PT, PT, R2, R17, R8 ;  /* 0x0000001102027210 */ /* 0x000fe20007ffe008 */
[----:B------:R-:W-:Y:S01]  /*60b0*/  VIADD R9, R9, 0x1f83d9ab ;  /* 0x1f83d9ab09097836 */ /* 0x000fe20000000000 */
[----:B------:R-:W-:Y:S01]  /*60c0*/  IADD3 R14, PT, PT, R16, R14, R5 ;  /* 0x0000000e100e7210 */ /* 0x000fe20007ffe005 */
[----:B------:R-:W-:Y:S01]  /*60d0*/  VIADD R11, R11, 0x9b05688c ;  /* 0x9b05688c0b0b7836 */ /* 0x000fe20000000000 */
[----:B------:R-:W-:-:S02]  /*60e0*/  SHF.L.W.U32.HI R5, R2, 0x1e, R2 ;  /* 0x0000001e02057819 */ /* 0x000fc40000010e02 */
[C---:B------:R-:W-:Y:S01]  /*60f0*/  SHF.L.W.U32.HI R8, R2.reuse, 0x13, R2 ;  /* 0x0000001302087819 */ /* 0x040fe20000010e02 */
[----:B-1----:R-:W-:Y:S01]  /*6100*/  IMAD.WIDE R12, R15, 0x4, R12 ;  /* 0x000000040f0c7825 */ /* 0x002fe200078e020c */
[----:B------:R-:W-:Y:S02]  /*6110*/  SHF.L.W.U32.HI R10, R2, 0xa, R2 ;  /* 0x0000000a020a7819 */ /* 0x000fe40000010e02 */
[----:B------:R-:W-:Y:S01]  /*6120*/  IADD3 R3, PT, PT, R3, UR4, R14 ;  /* 0x0000000403037c10 */ /* 0x000fe2000fffe00e */
[----:B------:R-:W-:Y:S01]  /*6130*/  VIADD R15, R7, 0xa54ff53a ;  /* 0xa54ff53a070f7836 */ /* 0x000fe20000000000 */
[----:B------:R-:W-:Y:S01]  /*6140*/  LOP3.LUT R8, R10, R5, R8, 0x96, !PT ;  /* 0x000000050a087212 */ /* 0x000fe200078e9608 */
[----:B0-----:R-:W-:Y:S01]  /*6150*/  STG.E desc[UR6][R12.64+0x1c], R19 ;  /* 0x00001c130c007986 */ /* 0x001fe2000c101906 */
[C---:B------:R-:W-:Y:S01]  /*6160*/  LOP3.LUT R5, R4.reuse, R7, R2, 0xe8, !PT ;  /* 0x0000000704057212 */ /* 0x040fe200078ee802 */
[----:B------:R-:W-:Y:S01]  /*6170*/  VIADD R7, R4, 0x3c6ef372 ;  /* 0x3c6ef37204077836 */ /* 0x000fe20000000000 */
[C---:B------:R-:W-:Y:S01]  /*6180*/  IADD3 R17, PT, PT, R3.reuse, 0x510e527f, R0 ;  /* 0x510e527f03117810 */ /* 0x040fe20007ffe000 */
[----:B------:R-:W-:Y:S01]  /*6190*/  STG.E desc[UR6][R12.64+0xc], R15 ;  /* 0x00000c0f0c007986 */ /* 0x000fe2000c101906 */
[----:B------:R-:W-:Y:S01]  /*61a0*/  IADD3 R5, PT, PT, R3, R8, R5 ;  /* 0x0000000803057210 */ /* 0x000fe20007ffe005 */
[----:B------:R-:W-:-:S02]  /*61b0*/  VIADD R3, R2, 0xbb67ae85 ;  /* 0xbb67ae8502037836 */ /* 0x000fc40000000000 */
[----:B------:R-:W-:Y:S02]  /*61c0*/  STG.E desc[UR6][R12.64+0x8], R7 ;  /* 0x000008070c007986 */ /* 0x000fe4000c101906 */
[----:B------:R-:W-:Y:S02]  /*61d0*/  VIADD R5, R5, 0x6a09e667 ;  /* 0x6a09e66705057836 */ /* 0x000fe40000000000 */
[----:B------:R-:W-:Y:S04]  /*61e0*/  STG.E desc[UR6][R12.64+0x18], R9 ;  /* 0x000018090c007986 */ /* 0x000fe8000c101906 */
[----:B------:R-:W-:Y:S04]  /*61f0*/  STG.E desc[UR6][R12.64+0x4], R3 ;  /* 0x000004030c007986 */ /* 0x000fe8000c101906 */
[----:B------:R-:W-:Y:S04]  /*6200*/  STG.E desc[UR6][R12.64+0x14], R11 ;  /* 0x0000140b0c007986 */ /* 0x000fe8000c101906 */
[----:B------:R-:W-:Y:S04]  /*6210*/  STG.E desc[UR6][R12.64+0x10], R17 ;  /* 0x000010110c007986 */ /* 0x000fe8000c101906 */
[----:B------:R-:W-:Y:S01]  /*6220*/  STG.E desc[UR6][R12.64], R5 ;  /* 0x000000050c007986 */ /* 0x000fe2000c101906 */
[----:B------:R-:W-:Y:S05]  /*6230*/  EXIT ;  /* 0x000000000000794d */ /* 0x000fea0003800000 */
.L_x_0:
[----:B------:R-:W-:-:S00]  /*6240*/  BRA `(.L_x_0) ;  /* 0xfffffffc00fc7947 */ /* 0x000fc0000383ffff */
[----:B------:R-:W-:-:S00]  /*6250*/  NOP ;  /* 0x0000000000007918 */ /* 0x000fc00000000000 */
        /* <DEDUP_REMOVED lines=10> */
.L_x_1:


//--------------------- .nv.shared.reserved.0     --------------------------
	.section	.nv.shared.reserved.0,"aw",@nobits
	.weak		__nv_reservedSMEM_offset_0_alias
	.size		__nv_reservedSMEM_offset_0_alias, 0, 64
	.other		__nv_reservedSMEM_offset_0_alias,@"STO_CUDA_RESERVED_SHARED STV_DEFAULT"
__nv_reservedSMEM_offset_0_alias:
	.zero		0
	.zero		64


//--------------------- .nv.constant0._Z13sha256_kernelPjm --------------------------
	.section	.nv.constant0._Z13sha256_kernelPjm,"a",@progbits
	.sectionflags	@""
	.align	4
.nv.constant0._Z13sha256_kernelPjm:
	.zero		912


//--------------------- SYMBOLS --------------------------

	.type		.nv.reservedSmem.offset0,@object
	.size		.nv.reservedSmem.offset0,0x4
